	.target	sm_100a

	.elftype	@"ET_EXEC"


//--------------------- .note.nv.tkinfo           --------------------------
	.section	.note.nv.tkinfo,"",@"SHT_NOTE"
	.sectionflags	@"SHF_NOTE_NV_TKINFO"
	.tkinfo
        /*0018*/ 	.word	0x00000002
        /*0030*/ 	.string	""
        /*0030*/ 	.string	"ptxas"
        /*0030*/ 	.string	"Cuda compilation tools, release 13.0, V13.0.88"
        /*0030*/ 	.string	"Build cuda_13.0.r13.0/compiler.36424714_0"
        /*0030*/ 	.string	"-arch sm_100a -m 64 "



//--------------------- .note.nv.cuinfo           --------------------------
	.section	.note.nv.cuinfo,"",@"SHT_NOTE"
	.sectionflags	@"SHF_NOTE_NV_CUINFO"
        /*0018*/ 	.short	0x0002
        /*001a*/ 	.short	0x0064
        /*001c*/ 	.short	0x0082
	.zero		2


//--------------------- .nv.info                  --------------------------
	.section	.nv.info,"",@"SHT_CUDA_INFO"
	.align	4


	//----- nvinfo : EIATTR_REGCOUNT
	.align		4
        /*0000*/ 	.byte	0x04, 0x2f
        /*0002*/ 	.short	(.L_19 - .L_18)
	.align		4
.L_18:
        /*0004*/ 	.word	index@(_ZN7cutlass13device_kernelINS_4gemm6kernel13GemmUniversalIN4cute5tupleIJiiiiEEENS1_10collective13CollectiveMmaINS1_46MainloopSm100TmaUmmaWarpSpecializedBlockScaledILi4ELi2ELi2ENS5_IJNS4_1CILi1EEESB_SB_EEEEENS5_IJNSA_ILi128EEENSA_ILi64EEENSA_ILi256EEEEEENS5_IJNS_12float_e5m2_tENS_13float_ue8m0_tEEEENS5_IJNS5_IJlSB_lEEENS4_6LayoutINS5_IJNS5_IJNS5_IJNSA_ILi32EEENSA_ILi4EEEEEEiEEESQ_NS5_IJSB_iEEEEEENS5_IJNS5_IJNS5_IJNSA_ILi16EEESO_EEEiEEENS5_IJNS5_IJNSA_ILi0EEESB_EEENSA_ILi512EEEEEENS5_IJSW_iEEEEEEEEEEESK_S13_NS4_8TiledMMAINS4_8MMA_AtomIJNS4_21SM100_MMA_MXF8F6F4_SSISI_SI_fSJ_Li128ELi64ELNS4_4UMMA5MajorE0ELS18_0ELNS17_7ScaleInE0ELS19_0EEEEEENSM_ISC_NS5_IJSW_SW_SW_EEEEENS5_IJNS4_10UnderscoreES1E_S1E_EEEEENS5_IJNS4_13SM90_TMA_LOADES1H_EEENS5_IJNS4_14ComposedLayoutINS4_7SwizzleILi3ELi4ELi3EEENS4_18smem_ptr_flag_bitsILi8EEENSM_INS5_IJNSA_ILi8EEESE_EEENS5_IJSE_SB_EEEEEEENSM_INS5_IJNS5_IJNS5_IJSP_SB_EEENS5_IJSN_SB_EEEEEESB_NS5_IJSO_NSA_ILi2EEEEEEEEENS5_IJNS5_IJNS5_IJSU_SY_EEESX_EEESW_NS5_IJSB_SY_EEEEEEEEEEEvNS4_8identityES1I_S24_vS25_EENS_8epilogue10collective18CollectiveEpilogueINS27_23Sm100TmaWarpSpecializedILi3ELi2ELi32ELb1ELb0EEEJSH_NS5_IJNSM_ISE_SB_EENSM_ISN_SB_EEEEENS_10bfloat16_tESL_S2F_SL_NS27_6fusion15FusionCallbacksIS2B_NS2G_17LinearCombinationIS2F_fS2F_fLNS_15FloatRoundStyleE2EEESH_S2E_JEEENS4_5SM1004TMEM4LOAD26SM100_TMEM_LOAD_32dp32b32xES1H_NS1J_INS1K_ILi2ELi4ELi3EEENS1M_ILi16EEENSM_INS5_IJS1O_SN_EEES1U_EEEENS4_39AutoVectorizingCopyWithAssumedAlignmentILi128EEENS4_14SM90_TMA_STOREES2U_S2W_S2W_EEEvvEEEEvNT_6ParamsE)
        /*0008*/ 	.word	0x0000006f


	//----- nvinfo : EIATTR_FRAME_SIZE
	.align		4
.L_19:
        /*000c*/ 	.byte	0x04, 0x11
        /*000e*/ 	.short	(.L_21 - .L_20)
	.align		4
.L_20:
        /*0010*/ 	.word	index@($__internal_2_$__cuda_sm10x_tcgen05_guardrail_trap_unallocated_columns_being_dealloced)
        /*0014*/ 	.word	0x00000000


	//----- nvinfo : EIATTR_FRAME_SIZE
	.align		4
.L_21:
        /*0018*/ 	.byte	0x04, 0x11
        /*001a*/ 	.short	(.L_23 - .L_22)
	.align		4
.L_22:
        /*001c*/ 	.word	index@($__internal_1_$__cuda_sm10x_tcgen05_guardrail_trap_phase_invalid_during_alloc)
        /*0020*/ 	.word	0x00000000


	//----- nvinfo : EIATTR_FRAME_SIZE
	.align		4
.L_23:
        /*0024*/ 	.byte	0x04, 0x11
        /*0026*/ 	.short	(.L_25 - .L_24)
	.align		4
.L_24:
        /*0028*/ 	.word	index@($__internal_0_$__cuda_sm10x_tcgen05_guardrail_trap_col_being_dealloced_not_returned_by_alloc)
        /*002c*/ 	.word	0x00000000


	//----- nvinfo : EIATTR_FRAME_SIZE
	.align		4
.L_25:
        /*0030*/ 	.byte	0x04, 0x11
        /*0032*/ 	.short	(.L_27 - .L_26)
	.align		4
.L_26:
        /*0034*/ 	.word	index@(_ZN7cutlass13device_kernelINS_4gemm6kernel13GemmUniversalIN4cute5tupleIJiiiiEEENS1_10collective13CollectiveMmaINS1_46MainloopSm100TmaUmmaWarpSpecializedBlockScaledILi4ELi2ELi2ENS5_IJNS4_1CILi1EEESB_SB_EEEEENS5_IJNSA_ILi128EEENSA_ILi64EEENSA_ILi256EEEEEENS5_IJNS_12float_e5m2_tENS_13float_ue8m0_tEEEENS5_IJNS5_IJlSB_lEEENS4_6LayoutINS5_IJNS5_IJNS5_IJNSA_ILi32EEENSA_ILi4EEEEEEiEEESQ_NS5_IJSB_iEEEEEENS5_IJNS5_IJNS5_IJNSA_ILi16EEESO_EEEiEEENS5_IJNS5_IJNSA_ILi0EEESB_EEENSA_ILi512EEEEEENS5_IJSW_iEEEEEEEEEEESK_S13_NS4_8TiledMMAINS4_8MMA_AtomIJNS4_21SM100_MMA_MXF8F6F4_SSISI_SI_fSJ_Li128ELi64ELNS4_4UMMA5MajorE0ELS18_0ELNS17_7ScaleInE0ELS19_0EEEEEENSM_ISC_NS5_IJSW_SW_SW_EEEEENS5_IJNS4_10UnderscoreES1E_S1E_EEEEENS5_IJNS4_13SM90_TMA_LOADES1H_EEENS5_IJNS4_14ComposedLayoutINS4_7SwizzleILi3ELi4ELi3EEENS4_18smem_ptr_flag_bitsILi8EEENSM_INS5_IJNSA_ILi8EEESE_EEENS5_IJSE_SB_EEEEEEENSM_INS5_IJNS5_IJNS5_IJSP_SB_EEENS5_IJSN_SB_EEEEEESB_NS5_IJSO_NSA_ILi2EEEEEEEEENS5_IJNS5_IJNS5_IJSU_SY_EEESX_EEESW_NS5_IJSB_SY_EEEEEEEEEEEvNS4_8identityES1I_S24_vS25_EENS_8epilogue10collective18CollectiveEpilogueINS27_23Sm100TmaWarpSpecializedILi3ELi2ELi32ELb1ELb0EEEJSH_NS5_IJNSM_ISE_SB_EENSM_ISN_SB_EEEEENS_10bfloat16_tESL_S2F_SL_NS27_6fusion15FusionCallbacksIS2B_NS2G_17LinearCombinationIS2F_fS2F_fLNS_15FloatRoundStyleE2EEESH_S2E_JEEENS4_5SM1004TMEM4LOAD26SM100_TMEM_LOAD_32dp32b32xES1H_NS1J_INS1K_ILi2ELi4ELi3EEENS1M_ILi16EEENSM_INS5_IJS1O_SN_EEES1U_EEEENS4_39AutoVectorizingCopyWithAssumedAlignmentILi128EEENS4_14SM90_TMA_STOREES2U_S2W_S2W_EEEvvEEEEvNT_6ParamsE)
        /*0038*/ 	.word	0x00000000


	//----- nvinfo : EIATTR_MIN_STACK_SIZE
	.align		4
.L_27:
        /*003c*/ 	.byte	0x04, 0x12
        /*003e*/ 	.short	(.L_29 - .L_28)
	.align		4
.L_28:
        /*0040*/ 	.word	index@(_ZN7cutlass13device_kernelINS_4gemm6kernel13GemmUniversalIN4cute5tupleIJiiiiEEENS1_10collective13CollectiveMmaINS1_46MainloopSm100TmaUmmaWarpSpecializedBlockScaledILi4ELi2ELi2ENS5_IJNS4_1CILi1EEESB_SB_EEEEENS5_IJNSA_ILi128EEENSA_ILi64EEENSA_ILi256EEEEEENS5_IJNS_12float_e5m2_tENS_13float_ue8m0_tEEEENS5_IJNS5_IJlSB_lEEENS4_6LayoutINS5_IJNS5_IJNS5_IJNSA_ILi32EEENSA_ILi4EEEEEEiEEESQ_NS5_IJSB_iEEEEEENS5_IJNS5_IJNS5_IJNSA_ILi16EEESO_EEEiEEENS5_IJNS5_IJNSA_ILi0EEESB_EEENSA_ILi512EEEEEENS5_IJSW_iEEEEEEEEEEESK_S13_NS4_8TiledMMAINS4_8MMA_AtomIJNS4_21SM100_MMA_MXF8F6F4_SSISI_SI_fSJ_Li128ELi64ELNS4_4UMMA5MajorE0ELS18_0ELNS17_7ScaleInE0ELS19_0EEEEEENSM_ISC_NS5_IJSW_SW_SW_EEEEENS5_IJNS4_10UnderscoreES1E_S1E_EEEEENS5_IJNS4_13SM90_TMA_LOADES1H_EEENS5_IJNS4_14ComposedLayoutINS4_7SwizzleILi3ELi4ELi3EEENS4_18smem_ptr_flag_bitsILi8EEENSM_INS5_IJNSA_ILi8EEESE_EEENS5_IJSE_SB_EEEEEEENSM_INS5_IJNS5_IJNS5_IJSP_SB_EEENS5_IJSN_SB_EEEEEESB_NS5_IJSO_NSA_ILi2EEEEEEEEENS5_IJNS5_IJNS5_IJSU_SY_EEESX_EEESW_NS5_IJSB_SY_EEEEEEEEEEEvNS4_8identityES1I_S24_vS25_EENS_8epilogue10collective18CollectiveEpilogueINS27_23Sm100TmaWarpSpecializedILi3ELi2ELi32ELb1ELb0EEEJSH_NS5_IJNSM_ISE_SB_EENSM_ISN_SB_EEEEENS_10bfloat16_tESL_S2F_SL_NS27_6fusion15FusionCallbacksIS2B_NS2G_17LinearCombinationIS2F_fS2F_fLNS_15FloatRoundStyleE2EEESH_S2E_JEEENS4_5SM1004TMEM4LOAD26SM100_TMEM_LOAD_32dp32b32xES1H_NS1J_INS1K_ILi2ELi4ELi3EEENS1M_ILi16EEENSM_INS5_IJS1O_SN_EEES1U_EEEENS4_39AutoVectorizingCopyWithAssumedAlignmentILi128EEENS4_14SM90_TMA_STOREES2U_S2W_S2W_EEEvvEEEEvNT_6ParamsE)
        /*0044*/ 	.word	0x00000000
.L_29:


//--------------------- .nv.compat                --------------------------
	.section	.nv.compat,"",@"SHT_CUDA_COMPAT_INFO"
	.align	4
        /*0000*/ 	.byte	0x02, 0x09, 0x01, 0x00, 0x02, 0x02, 0x02, 0x00, 0x02, 0x05, 0x05, 0x00, 0x03, 0x07, 0x01, 0x01
        /*0010*/ 	.byte	0x02, 0x03, 0x01, 0x00, 0x02, 0x06, 0x01, 0x00, 0x04, 0x0b, 0x08, 0x00, 0x09, 0x00, 0x00, 0x00
        /*0020*/ 	.byte	0x00, 0x00, 0x00, 0x00


//--------------------- .nv.info._ZN7cutlass13device_kernelINS_4gemm6kernel13GemmUniversalIN4cute5tupleIJiiiiEEENS1_10collective13CollectiveMmaINS1_46MainloopSm100TmaUmmaWarpSpecializedBlockScaledILi4ELi2ELi2ENS5_IJNS4_1CILi1EEESB_SB_EEEEENS5_IJNSA_ILi128EEENSA_ILi64EEENSA_ILi256EEEEEENS5_IJNS_12float_e5m2_tENS_13float_ue8m0_tEEEENS5_IJNS5_IJlSB_lEEENS4_6LayoutINS5_IJNS5_IJNS5_IJNSA_ILi32EEENSA_ILi4EEEEEEiEEESQ_NS5_IJSB_iEEEEEENS5_IJNS5_IJNS5_IJNSA_ILi16EEESO_EEEiEEENS5_IJNS5_IJNSA_ILi0EEESB_EEENSA_ILi512EEEEEENS5_IJSW_iEEEEEEEEEEESK_S13_NS4_8TiledMMAINS4_8MMA_AtomIJNS4_21SM100_MMA_MXF8F6F4_SSISI_SI_fSJ_Li128ELi64ELNS4_4UMMA5MajorE0ELS18_0ELNS17_7ScaleInE0ELS19_0EEEEEENSM_ISC_NS5_IJSW_SW_SW_EEEEENS5_IJNS4_10UnderscoreES1E_S1E_EEEEENS5_IJNS4_13SM90_TMA_LOADES1H_EEENS5_IJNS4_14ComposedLayoutINS4_7SwizzleILi3ELi4ELi3EEENS4_18smem_ptr_flag_bitsILi8EEENSM_INS5_IJNSA_ILi8EEESE_EEENS5_IJSE_SB_EEEEEEENSM_INS5_IJNS5_IJNS5_IJSP_SB_EEENS5_IJSN_SB_EEEEEESB_NS5_IJSO_NSA_ILi2EEEEEEEEENS5_IJNS5_IJNS5_IJSU_SY_EEESX_EEESW_NS5_IJSB_SY_EEEEEEEEEEEvNS4_8identityES1I_S24_vS25_EENS_8epilogue10collective18CollectiveEpilogueINS27_23Sm100TmaWarpSpecializedILi3ELi2ELi32ELb1ELb0EEEJSH_NS5_IJNSM_ISE_SB_EENSM_ISN_SB_EEEEENS_10bfloat16_tESL_S2F_SL_NS27_6fusion15FusionCallbacksIS2B_NS2G_17LinearCombinationIS2F_fS2F_fLNS_15FloatRoundStyleE2EEESH_S2E_JEEENS4_5SM1004TMEM4LOAD26SM100_TMEM_LOAD_32dp32b32xES1H_NS1J_INS1K_ILi2ELi4ELi3EEENS1M_ILi16EEENSM_INS5_IJS1O_SN_EEES1U_EEEENS4_39AutoVectorizingCopyWithAssumedAlignmentILi128EEENS4_14SM90_TMA_STOREES2U_S2W_S2W_EEEvvEEEEvNT_6ParamsE --------------------------
	.section	.nv.info._ZN7cutlass13device_kernelINS_4gemm6kernel13GemmUniversalIN4cute5tupleIJiiiiEEENS1_10collective13CollectiveMmaINS1_46MainloopSm100TmaUmmaWarpSpecializedBlockScaledILi4ELi2ELi2ENS5_IJNS4_1CILi1EEESB_SB_EEEEENS5_IJNSA_ILi128EEENSA_ILi64EEENSA_ILi256EEEEEENS5_IJNS_12float_e5m2_tENS_13float_ue8m0_tEEEENS5_IJNS5_IJlSB_lEEENS4_6LayoutINS5_IJNS5_IJNS5_IJNSA_ILi32EEENSA_ILi4EEEEEEiEEESQ_NS5_IJSB_iEEEEEENS5_IJNS5_IJNS5_IJNSA_ILi16EEESO_EEEiEEENS5_IJNS5_IJNSA_ILi0EEESB_EEENSA_ILi512EEEEEENS5_IJSW_iEEEEEEEEEEESK_S13_NS4_8TiledMMAINS4_8MMA_AtomIJNS4_21SM100_MMA_MXF8F6F4_SSISI_SI_fSJ_Li128ELi64ELNS4_4UMMA5MajorE0ELS18_0ELNS17_7ScaleInE0ELS19_0EEEEEENSM_ISC_NS5_IJSW_SW_SW_EEEEENS5_IJNS4_10UnderscoreES1E_S1E_EEEEENS5_IJNS4_13SM90_TMA_LOADES1H_EEENS5_IJNS4_14ComposedLayoutINS4_7SwizzleILi3ELi4ELi3EEENS4_18smem_ptr_flag_bitsILi8EEENSM_INS5_IJNSA_ILi8EEESE_EEENS5_IJSE_SB_EEEEEEENSM_INS5_IJNS5_IJNS5_IJSP_SB_EEENS5_IJSN_SB_EEEEEESB_NS5_IJSO_NSA_ILi2EEEEEEEEENS5_IJNS5_IJNS5_IJSU_SY_EEESX_EEESW_NS5_IJSB_SY_EEEEEEEEEEEvNS4_8identityES1I_S24_vS25_EENS_8epilogue10collective18CollectiveEpilogueINS27_23Sm100TmaWarpSpecializedILi3ELi2ELi32ELb1ELb0EEEJSH_NS5_IJNSM_ISE_SB_EENSM_ISN_SB_EEEEENS_10bfloat16_tESL_S2F_SL_NS27_6fusion15FusionCallbacksIS2B_NS2G_17LinearCombinationIS2F_fS2F_fLNS_15FloatRoundStyleE2EEESH_S2E_JEEENS4_5SM1004TMEM4LOAD26SM100_TMEM_LOAD_32dp32b32xES1H_NS1J_INS1K_ILi2ELi4ELi3EEENS1M_ILi16EEENSM_INS5_IJS1O_SN_EEES1U_EEEENS4_39AutoVectorizingCopyWithAssumedAlignmentILi128EEENS4_14SM90_TMA_STOREES2U_S2W_S2W_EEEvvEEEEvNT_6ParamsE,"",@"SHT_CUDA_INFO"
	.sectionflags	@""
	.align	4


	//----- nvinfo : EIATTR_CUDA_API_VERSION
	.align		4
        /*0000*/ 	.byte	0x04, 0x37
        /*0002*/ 	.short	(.L_31 - .L_30)
.L_30:
        /*0004*/ 	.word	0x00000082


	//----- nvinfo : EIATTR_KPARAM_INFO
	.align		4
.L_31:
        /*0008*/ 	.byte	0x04, 0x17
        /*000a*/ 	.short	(.L_33 - .L_32)
.L_32:
        /*000c*/ 	.word	0x00000000
        /*0010*/ 	.short	0x0000
        /*0012*/ 	.short	0x0000
        /*0014*/ 	.byte	0x00, 0xf0, 0x01, 0x30


	//----- nvinfo : EIATTR_AT_ENTRY_FRAGMENTS
	.align		4
.L_33:
        /*0018*/ 	.byte	0x04, 0x4f
        /*001a*/ 	.short	(.L_35 - .L_34)


	//   ....[0]....
.L_34:
        /*001c*/ 	.word	0x00000006


	//----- nvinfo : EIATTR_RESERVED_SMEM_USED
	.align		4
.L_35:
        /*0020*/ 	.byte	0x01, 0x41
	.zero		2


	//----- nvinfo : EIATTR_SPARSE_MMA_MASK
	.align		4
        /*0024*/ 	.byte	0x03, 0x50
        /*0026*/ 	.short	0x0000


	//----- nvinfo : EIATTR_TCGEN05_1CTA_USED
	.align		4
        /*0028*/ 	.byte	0x01, 0x51
	.zero		2


	//----- nvinfo : EIATTR_MAXREG_COUNT
	.align		4
        /*002c*/ 	.byte	0x03, 0x1b
        /*002e*/ 	.short	0x00ff


	//----- nvinfo : EIATTR_NUM_BARRIERS
	.align		4
        /*0030*/ 	.byte	0x02, 0x4c
        /*0032*/ 	.byte	0x07
	.zero		1


	//----- nvinfo : EIATTR_EXTERNS
	.align		4
        /*0034*/ 	.byte	0x04, 0x0f
        /*0036*/ 	.short	(.L_37 - .L_36)


	//   ....[0]....
	.align		4
.L_36:
        /*0038*/ 	.word	index@(__assertfail)


	//----- nvinfo : EIATTR_MERCURY_ISA_VERSION
	.align		4
.L_37:
        /*003c*/ 	.byte	0x03, 0x5f
        /*003e*/ 	.short	0x0101


	//----- nvinfo : EIATTR_INT_WARP_WIDE_INSTR_OFFSETS
	.align		4
        /*0040*/ 	.byte	0x04, 0x31
        /*0042*/ 	.short	(.L_39 - .L_38)


	//   ....[0]....
.L_38:
        /*0044*/ 	.word	0x00002250


	//   ....[1]....
        /*0048*/ 	.word	0x00004a20


	//   ....[2]....
        /*004c*/ 	.word	0x00004a50


	//   ....[3]....
        /*0050*/ 	.word	0x00004a70


	//   ....[4]....
        /*0054*/ 	.word	0x00005360


	//   ....[5]....
        /*0058*/ 	.word	0x00005400


	//   ....[6]....
        /*005c*/ 	.word	0x00005640


	//   ....[7]....
        /*0060*/ 	.word	0x00005700


	//----- nvinfo : EIATTR_COOP_GROUP_MASK_REGIDS
	.align		4
.L_39:
        /*0064*/ 	.byte	0x04, 0x29
        /*0066*/ 	.short	(.L_41 - .L_40)


	//   ....[0]....
.L_40:
        /*0068*/ 	.word	0xffffffff


	//   ....[1]....
        /*006c*/ 	.word	0xffffffff


	//   ....[2]....
        /*0070*/ 	.word	0xffffffff


	//   ....[3]....
        /*0074*/ 	.word	0xffffffff


	//   ....[4]....
        /*0078*/ 	.word	0xffffffff


	//   ....[5]....
        /*007c*/ 	.word	0xffffffff


	//   ....[6]....
        /*0080*/ 	.word	0xffffffff


	//   ....[7]....
        /*0084*/ 	.word	0xffffffff


	//   ....[8]....
        /*0088*/ 	.word	0xffffffff


	//   ....[9]....
        /*008c*/ 	.word	0xffffffff


	//   ....[10]....
        /*0090*/ 	.word	0xffffffff


	//   ....[11]....
        /*0094*/ 	.word	0xffffffff


	//   ....[12]....
        /*0098*/ 	.word	0xffffffff


	//----- nvinfo : EIATTR_COOP_GROUP_INSTR_OFFSETS
	.align		4
.L_41:
        /*009c*/ 	.byte	0x04, 0x28
        /*009e*/ 	.short	(.L_43 - .L_42)


	//   ....[0]....
.L_42:
        /*00a0*/ 	.word	0x00000090


	//   ....[1]....
        /*00a4*/ 	.word	0x00000530


	//   ....[2]....
        /*00a8*/ 	.word	0x000006a0


	//   ....[3]....
        /*00ac*/ 	.word	0x00000820


	//   ....[4]....
        /*00b0*/ 	.word	0x00000920


	//   ....[5]....
        /*00b4*/ 	.word	0x00000a90


	//   ....[6]....
        /*00b8*/ 	.word	0x00000bf0


	//   ....[7]....
        /*00bc*/ 	.word	0x00002130


	//   ....[8]....
        /*00c0*/ 	.word	0x00002f20


	//   ....[9]....
        /*00c4*/ 	.word	0x00003130


	//   ....[10]....
        /*00c8*/ 	.word	0x00003160


	//   ....[11]....
        /*00cc*/ 	.word	0x00004900


	//   ....[12]....
        /*00d0*/ 	.word	0x00004b30


	//----- nvinfo : EIATTR_VRC_CTA_INIT_COUNT
	.align		4
.L_43:
        /*00d4*/ 	.byte	0x02, 0x4a
        /*00d6*/ 	.byte	0x80
	.zero		1


	//----- nvinfo : EIATTR_SYSCALL_OFFSETS
	.align		4
        /*00d8*/ 	.byte	0x04, 0x46
        /*00da*/ 	.short	(.L_45 - .L_44)


	//   ....[0]....
.L_44:
        /*00dc*/ 	.word	0x00006330


	//   ....[1]....
        /*00e0*/ 	.word	0x00006420


	//   ....[2]....
        /*00e4*/ 	.word	0x00006c60


	//   ....[3]....
        /*00e8*/ 	.word	0x00007910


	//----- nvinfo : EIATTR_MBARRIER_INSTR_OFFSETS
	.align		4
.L_45:
        /*00ec*/ 	.byte	0x04, 0x39
        /*00ee*/ 	.short	(.L_47 - .L_46)


	//   ....[0]....
.L_46:
        /*00f0*/ 	.word	0x00000610
        /*00f4*/ 	.word	0x000000ff
        /*00f8*/ 	.word	0x00000000
        /*00fc*/ 	.short	0x0100
        /*00fe*/ 	.byte	0x04
	.zero		1


	//   ....[1]....
        /*0100*/ 	.word	0x00000620
        /*0104*/ 	.word	0x000000ff
        /*0108*/ 	.word	0x00000020
        /*010c*/ 	.short	0x0100
        /*010e*/ 	.byte	0x04
	.zero		1


	//   ....[2]....
        /*0110*/ 	.word	0x00000630
        /*0114*/ 	.word	0x000000ff
        /*0118*/ 	.word	0x00000008
        /*011c*/ 	.short	0x0100
        /*011e*/ 	.byte	0x04
	.zero		1


	//   ....[3]....
        /*0120*/ 	.word	0x00000640
        /*0124*/ 	.word	0x000000ff
        /*0128*/ 	.word	0x00000028
        /*012c*/ 	.short	0x0100
        /*012e*/ 	.byte	0x04
	.zero		1


	//   ....[4]....
        /*0130*/ 	.word	0x00000650
        /*0134*/ 	.word	0x000000ff
        /*0138*/ 	.word	0x00000010
        /*013c*/ 	.short	0x0100
        /*013e*/ 	.byte	0x04
	.zero		1


	//   ....[5]....
        /*0140*/ 	.word	0x00000660
        /*0144*/ 	.word	0x000000ff
        /*0148*/ 	.word	0x00000030
        /*014c*/ 	.short	0x0100
        /*014e*/ 	.byte	0x04
	.zero		1


	//   ....[6]....
        /*0150*/ 	.word	0x00000670
        /*0154*/ 	.word	0x000000ff
        /*0158*/ 	.word	0x00000018
        /*015c*/ 	.short	0x0100
        /*015e*/ 	.byte	0x04
	.zero		1


	//   ....[7]....
        /*0160*/ 	.word	0x00000680
        /*0164*/ 	.word	0x000000ff
        /*0168*/ 	.word	0x00000038
        /*016c*/ 	.short	0x0100
        /*016e*/ 	.byte	0x04
	.zero		1


	//   ....[8]....
        /*0170*/ 	.word	0x000007b0
        /*0174*/ 	.word	0x000000ff
        /*0178*/ 	.word	0x00000040
        /*017c*/ 	.short	0x0100
        /*017e*/ 	.byte	0x04
	.zero		1


	//   ....[9]....
        /*0180*/ 	.word	0x000007c0
        /*0184*/ 	.word	0x000000ff
        /*0188*/ 	.word	0x00000058
        /*018c*/ 	.short	0x0100
        /*018e*/ 	.byte	0x04
	.zero		1


	//   ....[10]....
        /*0190*/ 	.word	0x000007d0
        /*0194*/ 	.word	0x000000ff
        /*0198*/ 	.word	0x00000048
        /*019c*/ 	.short	0x0100
        /*019e*/ 	.byte	0x04
	.zero		1


	//   ....[11]....
        /*01a0*/ 	.word	0x000007e0
        /*01a4*/ 	.word	0x000000ff
        /*01a8*/ 	.word	0x00000060
        /*01ac*/ 	.short	0x0100
        /*01ae*/ 	.byte	0x04
	.zero		1


	//   ....[12]....
        /*01b0*/ 	.word	0x000007f0
        /*01b4*/ 	.word	0x000000ff
        /*01b8*/ 	.word	0x00000050
        /*01bc*/ 	.short	0x0100
        /*01be*/ 	.byte	0x04
	.zero		1


	//   ....[13]....
        /*01c0*/ 	.word	0x00000800
        /*01c4*/ 	.word	0x000000ff
        /*01c8*/ 	.word	0x00000068
        /*01cc*/ 	.short	0x0100
        /*01ce*/ 	.byte	0x04
	.zero		1


	//   ....[14]....
        /*01d0*/ 	.word	0x000008f0
        /*01d4*/ 	.word	0x000000ff
        /*01d8*/ 	.word	0x00000070
        /*01dc*/ 	.short	0x0100
        /*01de*/ 	.byte	0x06
	.zero		1


	//   ....[15]....
        /*01e0*/ 	.word	0x00000900
        /*01e4*/ 	.word	0x000000ff
        /*01e8*/ 	.word	0x00000078
        /*01ec*/ 	.short	0x0100
        /*01ee*/ 	.byte	0x06
	.zero		1


	//   ....[16]....
        /*01f0*/ 	.word	0x00000a40
        /*01f4*/ 	.word	0x000000ff
        /*01f8*/ 	.word	0x00000080
        /*01fc*/ 	.short	0x0100
        /*01fe*/ 	.byte	0x06
	.zero		1


	//   ....[17]....
        /*0200*/ 	.word	0x00000a50
        /*0204*/ 	.word	0x000000ff
        /*0208*/ 	.word	0x00000090
        /*020c*/ 	.short	0x0100
        /*020e*/ 	.byte	0x06
	.zero		1


	//   ....[18]....
        /*0210*/ 	.word	0x00000a60
        /*0214*/ 	.word	0x000000ff
        /*0218*/ 	.word	0x00000088
        /*021c*/ 	.short	0x0100
        /*021e*/ 	.byte	0x06
	.zero		1


	//   ....[19]....
        /*0220*/ 	.word	0x00000a70
        /*0224*/ 	.word	0x000000ff
        /*0228*/ 	.word	0x00000098
        /*022c*/ 	.short	0x0100
        /*022e*/ 	.byte	0x06
	.zero		1


	//   ....[20]....
        /*0230*/ 	.word	0x00000ba0
        /*0234*/ 	.word	0x000000ff
        /*0238*/ 	.word	0x000000a0
        /*023c*/ 	.short	0x0100
        /*023e*/ 	.byte	0x04
	.zero		1


	//   ....[21]....
        /*0240*/ 	.word	0x00000bb0
        /*0244*/ 	.word	0x000000ff
        /*0248*/ 	.word	0x000000b0
        /*024c*/ 	.short	0x0100
        /*024e*/ 	.byte	0x04
	.zero		1


	//   ....[22]....
        /*0250*/ 	.word	0x00000bc0
        /*0254*/ 	.word	0x000000ff
        /*0258*/ 	.word	0x000000a8
        /*025c*/ 	.short	0x0100
        /*025e*/ 	.byte	0x04
	.zero		1


	//   ....[23]....
        /*0260*/ 	.word	0x00000bd0
        /*0264*/ 	.word	0x000000ff
        /*0268*/ 	.word	0x000000b8
        /*026c*/ 	.short	0x0100
        /*026e*/ 	.byte	0x04
	.zero		1


	//   ....[24]....
        /*0270*/ 	.word	0x00000cd0
        /*0274*/ 	.word	0x000000ff
        /*0278*/ 	.word	0x000000c0
        /*027c*/ 	.short	0x0100
        /*027e*/ 	.byte	0x04
	.zero		1


	//   ....[25]....
        /*0280*/ 	.word	0x00000ce0
        /*0284*/ 	.word	0x000000ff
        /*0288*/ 	.word	0x000000d0
        /*028c*/ 	.short	0x0100
        /*028e*/ 	.byte	0x04
	.zero		1


	//   ....[26]....
        /*0290*/ 	.word	0x00000cf0
        /*0294*/ 	.word	0x000000ff
        /*0298*/ 	.word	0x000000c8
        /*029c*/ 	.short	0x0100
        /*029e*/ 	.byte	0x04
	.zero		1


	//   ....[27]....
        /*02a0*/ 	.word	0x00000d00
        /*02a4*/ 	.word	0x000000ff
        /*02a8*/ 	.word	0x000000d8
        /*02ac*/ 	.short	0x0100
        /*02ae*/ 	.byte	0x04
	.zero		1


	//   ....[28]....
        /*02b0*/ 	.word	0x000015f0
        /*02b4*/ 	.word	0x00000002
        /*02b8*/ 	.word	0x000000d0
        /*02bc*/ 	.short	0x010a
        /*02be*/ 	.byte	0xff
	.zero		1


	//   ....[29]....
        /*02c0*/ 	.word	0x00001620
        /*02c4*/ 	.word	0x00000002
        /*02c8*/ 	.word	0x000000c0
        /*02cc*/ 	.short	0x0101
        /*02ce*/ 	.byte	0xff
	.zero		1


	//   ....[30]....
        /*02d0*/ 	.word	0x000016f0
        /*02d4*/ 	.word	0x000000ff
        /*02d8*/ 	.word	0x00000020
        /*02dc*/ 	.short	0x010a
        /*02de*/ 	.byte	0x04
	.zero		1


	//   ....[31]....
        /*02e0*/ 	.word	0x000017b0
        /*02e4*/ 	.word	0x000000ff
        /*02e8*/ 	.word	0x00000020
        /*02ec*/ 	.short	0x010a
        /*02ee*/ 	.byte	0x31
	.zero		1


	//   ....[32]....
        /*02f0*/ 	.word	0x000018b0
        /*02f4*/ 	.word	0x000000ff
        /*02f8*/ 	.word	0x00000020
        /*02fc*/ 	.short	0x010a
        /*02fe*/ 	.byte	0x04
	.zero		1


	//   ....[33]....
        /*0300*/ 	.word	0x00001c30
        /*0304*/ 	.word	0x000000ff
        /*0308*/ 	.word	0x00000078
        /*030c*/ 	.short	0x0101
        /*030e*/ 	.byte	0x07
	.zero		1


	//   ....[34]....
        /*0310*/ 	.word	0x00001c50
        /*0314*/ 	.word	0x000000ff
        /*0318*/ 	.word	0x00000020
        /*031c*/ 	.short	0x010a
        /*031e*/ 	.byte	0x04
	.zero		1


	//   ....[35]....
        /*0320*/ 	.word	0x00001cd0
        /*0324*/ 	.word	0x000000ff
        /*0328*/ 	.word	0x00000020
        /*032c*/ 	.short	0x010a
        /*032e*/ 	.byte	0x31
	.zero		1


	//   ....[36]....
        /*0330*/ 	.word	0x00001dd0
        /*0334*/ 	.word	0x000000ff
        /*0338*/ 	.word	0x00000020
        /*033c*/ 	.short	0x010a
        /*033e*/ 	.byte	0x04
	.zero		1


	//   ....[37]....
        /*0340*/ 	.word	0x00002160
        /*0344*/ 	.word	0x00000002
        /*0348*/ 	.word	0x00000080
        /*034c*/ 	.short	0x010a
        /*034e*/ 	.byte	0xff
	.zero		1


	//   ....[38]....
        /*0350*/ 	.word	0x00002220
        /*0354*/ 	.word	0x00000002
        /*0358*/ 	.word	0x00000000
        /*035c*/ 	.short	0x0101
        /*035e*/ 	.byte	0xff
	.zero		1


	//   ....[39]....
        /*0360*/ 	.word	0x00002790
        /*0364*/ 	.word	0x000000ff
        /*0368*/ 	.word	0x00000000
        /*036c*/ 	.short	0x010a
        /*036e*/ 	.byte	0x04
	.zero		1


	//   ....[40]....
        /*0370*/ 	.word	0x00002820
        /*0374*/ 	.word	0x000000ff
        /*0378*/ 	.word	0x00000000
        /*037c*/ 	.short	0x010a
        /*037e*/ 	.byte	0x05
	.zero		1


	//   ....[41]....
        /*0380*/ 	.word	0x000028b0
        /*0384*/ 	.word	0x000000ff
        /*0388*/ 	.word	0x00000000
        /*038c*/ 	.short	0x010a
        /*038e*/ 	.byte	0x05
	.zero		1


	//   ....[42]....
        /*0390*/ 	.word	0x00002950
        /*0394*/ 	.word	0x00000000
        /*0398*/ 	.word	0x00000000
        /*039c*/ 	.short	0x010a
        /*039e*/ 	.byte	0xff
	.zero		1


	//   ....[43]....
        /*03a0*/ 	.word	0x00002a70
        /*03a4*/ 	.word	0x00000000
        /*03a8*/ 	.word	0x000000c0
        /*03ac*/ 	.short	0x010a
        /*03ae*/ 	.byte	0xff
	.zero		1


	//   ....[44]....
        /*03b0*/ 	.word	0x00002ae0
        /*03b4*/ 	.word	0x00000000
        /*03b8*/ 	.word	0x00000000
        /*03bc*/ 	.short	0x0101
        /*03be*/ 	.byte	0xff
	.zero		1


	//   ....[45]....
        /*03c0*/ 	.word	0x00002b00
        /*03c4*/ 	.word	0x000000ff
        /*03c8*/ 	.word	0x00000090
        /*03cc*/ 	.short	0x010a
        /*03ce*/ 	.byte	0x04
	.zero		1


	//   ....[46]....
        /*03d0*/ 	.word	0x00002c20
        /*03d4*/ 	.word	0x00000000
        /*03d8*/ 	.word	0x00000080
        /*03dc*/ 	.short	0x010a
        /*03de*/ 	.byte	0xff
	.zero		1


	//   ....[47]....
        /*03e0*/ 	.word	0x00002d20
        /*03e4*/ 	.word	0x00000000
        /*03e8*/ 	.word	0x00000000
        /*03ec*/ 	.short	0x0101
        /*03ee*/ 	.byte	0xff
	.zero		1


	//   ....[48]....
        /*03f0*/ 	.word	0x00002db0
        /*03f4*/ 	.word	0x000000ff
        /*03f8*/ 	.word	0x00000090
        /*03fc*/ 	.short	0x0106
        /*03fe*/ 	.byte	0x04
	.zero		1


	//   ....[49]....
        /*0400*/ 	.word	0x00002dd0
        /*0404*/ 	.word	0x000000ff
        /*0408*/ 	.word	0x00000090
        /*040c*/ 	.short	0x010a
        /*040e*/ 	.byte	0x04
	.zero		1


	//   ....[50]....
        /*0410*/ 	.word	0x00002e60
        /*0414*/ 	.word	0x000000ff
        /*0418*/ 	.word	0x00000090
        /*041c*/ 	.short	0x0106
        /*041e*/ 	.byte	0x07
	.zero		1


	//   ....[51]....
        /*0420*/ 	.word	0x00002ea0
        /*0424*/ 	.word	0x00000000
        /*0428*/ 	.word	0x00000090
        /*042c*/ 	.short	0x010a
        /*042e*/ 	.byte	0xff
	.zero		1


	//   ....[52]....
        /*0430*/ 	.word	0x00003710
        /*0434*/ 	.word	0x00000002
        /*0438*/ 	.word	0x00000080
        /*043c*/ 	.short	0x010a
        /*043e*/ 	.byte	0xff
	.zero		1


	//   ....[53]....
        /*0440*/ 	.word	0x000037d0
        /*0444*/ 	.word	0x00000002
        /*0448*/ 	.word	0x00000000
        /*044c*/ 	.short	0x0101
        /*044e*/ 	.byte	0xff
	.zero		1


	//   ....[54]....
        /*0450*/ 	.word	0x00003cd0
        /*0454*/ 	.word	0x000000ff
        /*0458*/ 	.word	0x00000000
        /*045c*/ 	.short	0x010a
        /*045e*/ 	.byte	0x04
	.zero		1


	//   ....[55]....
        /*0460*/ 	.word	0x00003ce0
        /*0464*/ 	.word	0x000000ff
        /*0468*/ 	.word	0x000000b0
        /*046c*/ 	.short	0x010a
        /*046e*/ 	.byte	0x07
	.zero		1


	//   ....[56]....
        /*0470*/ 	.word	0x00004190
        /*0474*/ 	.word	0x000000ff
        /*0478*/ 	.word	0x00000000
        /*047c*/ 	.short	0x010a
        /*047e*/ 	.byte	0x07
	.zero		1


	//   ....[57]....
        /*0480*/ 	.word	0x00004300
        /*0484*/ 	.word	0x000000ff
        /*0488*/ 	.word	0x00000000
        /*048c*/ 	.short	0x010a
        /*048e*/ 	.byte	0x04
	.zero		1


	//   ....[58]....
        /*0490*/ 	.word	0x00004840
        /*0494*/ 	.word	0x000000ff
        /*0498*/ 	.word	0x00000000
        /*049c*/ 	.short	0x010a
        /*049e*/ 	.byte	0x04
	.zero		1


	//   ....[59]....
        /*04a0*/ 	.word	0x000048e0
        /*04a4*/ 	.word	0x000000ff
        /*04a8*/ 	.word	0x00000000
        /*04ac*/ 	.short	0x010a
        /*04ae*/ 	.byte	0x04
	.zero		1


	//   ....[60]....
        /*04b0*/ 	.word	0x00004d10
        /*04b4*/ 	.word	0x00000000
        /*04b8*/ 	.word	0x00000080
        /*04bc*/ 	.short	0x010a
        /*04be*/ 	.byte	0xff
	.zero		1


	//   ....[61]....
        /*04c0*/ 	.word	0x00004dd0
        /*04c4*/ 	.word	0x00000000
        /*04c8*/ 	.word	0x00000000
        /*04cc*/ 	.short	0x0101
        /*04ce*/ 	.byte	0xff
	.zero		1


	//   ....[62]....
        /*04d0*/ 	.word	0x000050f0
        /*04d4*/ 	.word	0x000000ff
        /*04d8*/ 	.word	0x00000078
        /*04dc*/ 	.short	0x010a
        /*04de*/ 	.byte	0x0d
	.zero		1


	//   ....[63]....
        /*04e0*/ 	.word	0x00005300
        /*04e4*/ 	.word	0x000000ff
        /*04e8*/ 	.word	0x00000058
        /*04ec*/ 	.short	0x010a
        /*04ee*/ 	.byte	0x04
	.zero		1


	//   ....[64]....
        /*04f0*/ 	.word	0x00005500
        /*04f4*/ 	.word	0x000000ff
        /*04f8*/ 	.word	0x00000040
        /*04fc*/ 	.short	0x010b
        /*04fe*/ 	.byte	0x04
	.zero		1


	//   ....[65]....
        /*0500*/ 	.word	0x00005550
        /*0504*/ 	.word	0x000000ff
        /*0508*/ 	.word	0x00000000
        /*050c*/ 	.short	0x0101
        /*050e*/ 	.byte	0x0e
	.zero		1


	//   ....[66]....
        /*0510*/ 	.word	0x00005590
        /*0514*/ 	.word	0x000000ff
        /*0518*/ 	.word	0x00000058
        /*051c*/ 	.short	0x010a
        /*051e*/ 	.byte	0x06
	.zero		1


	//   ....[67]....
        /*0520*/ 	.word	0x000057e0
        /*0524*/ 	.word	0x000000ff
        /*0528*/ 	.word	0x00000040
        /*052c*/ 	.short	0x010b
        /*052e*/ 	.byte	0x06
	.zero		1


	//   ....[68]....
        /*0530*/ 	.word	0x000057f0
        /*0534*/ 	.word	0x000000ff
        /*0538*/ 	.word	0x00000000
        /*053c*/ 	.short	0x0101
        /*053e*/ 	.byte	0x04
	.zero		1


	//   ....[69]....
        /*0540*/ 	.word	0x000058a0
        /*0544*/ 	.word	0x000000ff
        /*0548*/ 	.word	0x00000000
        /*054c*/ 	.short	0x010a
        /*054e*/ 	.byte	0x04
	.zero		1


	//   ....[70]....
        /*0550*/ 	.word	0x00005930
        /*0554*/ 	.word	0x000000ff
        /*0558*/ 	.word	0x00000000
        /*055c*/ 	.short	0x010a
        /*055e*/ 	.byte	0x05
	.zero		1


	//   ....[71]....
        /*0560*/ 	.word	0x000059d0
        /*0564*/ 	.word	0x00000000
        /*0568*/ 	.word	0x00000000
        /*056c*/ 	.short	0x010a
        /*056e*/ 	.byte	0xff
	.zero		1


	//   ....[72]....
        /*0570*/ 	.word	0x00005d10
        /*0574*/ 	.word	0x00000000
        /*0578*/ 	.word	0x00000080
        /*057c*/ 	.short	0x010a
        /*057e*/ 	.byte	0xff
	.zero		1


	//   ....[73]....
        /*0580*/ 	.word	0x00005e20
        /*0584*/ 	.word	0x00000000
        /*0588*/ 	.word	0x00000000
        /*058c*/ 	.short	0x0101
        /*058e*/ 	.byte	0xff
	.zero		1


	//   ....[74]....
        /*0590*/ 	.word	0x000068b0
        /*0594*/ 	.word	0x00000000
        /*0598*/ 	.word	0x00000040
        /*059c*/ 	.short	0x010a
        /*059e*/ 	.byte	0xff
	.zero		1


	//   ....[75]....
        /*05a0*/ 	.word	0x00006920
        /*05a4*/ 	.word	0x00000049
        /*05a8*/ 	.word	0x000000a0
        /*05ac*/ 	.short	0x010a
        /*05ae*/ 	.byte	0xff
	.zero		1


	//   ....[76]....
        /*05b0*/ 	.word	0x00006a10
        /*05b4*/ 	.word	0x00000000
        /*05b8*/ 	.word	0x00000040
        /*05bc*/ 	.short	0x010a
        /*05be*/ 	.byte	0xff
	.zero		1


	//   ....[77]....
        /*05c0*/ 	.word	0x00006b40
        /*05c4*/ 	.word	0x00000049
        /*05c8*/ 	.word	0x000000a0
        /*05cc*/ 	.short	0x010a
        /*05ce*/ 	.byte	0xff
	.zero		1


	//   ....[78]....
        /*05d0*/ 	.word	0x00007650
        /*05d4*/ 	.word	0x00000000
        /*05d8*/ 	.word	0x00000000
        /*05dc*/ 	.short	0x0101
        /*05de*/ 	.byte	0xff
	.zero		1


	//   ....[79]....
        /*05e0*/ 	.word	0x00007660
        /*05e4*/ 	.word	0x00000002
        /*05e8*/ 	.word	0x00000040
        /*05ec*/ 	.short	0x010a
        /*05ee*/ 	.byte	0xff
	.zero		1


	//   ....[80]....
        /*05f0*/ 	.word	0x00007730
        /*05f4*/ 	.word	0x00000002
        /*05f8*/ 	.word	0x00000040
        /*05fc*/ 	.short	0x010a
        /*05fe*/ 	.byte	0xff
	.zero		1


	//   ....[81]....
        /*0600*/ 	.word	0x00007aa0
        /*0604*/ 	.word	0x000000ff
        /*0608*/ 	.word	0x00000000
        /*060c*/ 	.short	0x0101
        /*060e*/ 	.byte	0x04
	.zero		1


	//   ....[82]....
        /*0610*/ 	.word	0x000083d0
        /*0614*/ 	.word	0x00000000
        /*0618*/ 	.word	0x00000000
        /*061c*/ 	.short	0x0101
        /*061e*/ 	.byte	0xff
	.zero		1


	//   ....[83]....
        /*0620*/ 	.word	0x00008650
        /*0624*/ 	.word	0x000000ff
        /*0628*/ 	.word	0x00000000
        /*062c*/ 	.short	0x0101
        /*062e*/ 	.byte	0x04
	.zero		1


	//   ....[84]....
        /*0630*/ 	.word	0x00008670
        /*0634*/ 	.word	0x00000002
        /*0638*/ 	.word	0x000000d0
        /*063c*/ 	.short	0x010a
        /*063e*/ 	.byte	0xff
	.zero		1


	//   ....[85]....
        /*0640*/ 	.word	0x000086d0
        /*0644*/ 	.word	0x00000002
        /*0648*/ 	.word	0x00000020
        /*064c*/ 	.short	0x010a
        /*064e*/ 	.byte	0xff
	.zero		1


	//   ....[86]....
        /*0650*/ 	.word	0x00008730
        /*0654*/ 	.word	0x00000002
        /*0658*/ 	.word	0x00000020
        /*065c*/ 	.short	0x010a
        /*065e*/ 	.byte	0xff
	.zero		1


	//   ....[87]....
        /*0660*/ 	.word	0x00008780
        /*0664*/ 	.word	0x00000002
        /*0668*/ 	.word	0x00000080
        /*066c*/ 	.short	0x010a
        /*066e*/ 	.byte	0xff
	.zero		1


	//   ....[88]....
        /*0670*/ 	.word	0x000087e0
        /*0674*/ 	.word	0x00000000
        /*0678*/ 	.word	0x00000000
        /*067c*/ 	.short	0x010a
        /*067e*/ 	.byte	0xff
	.zero		1


	//   ....[89]....
        /*0680*/ 	.word	0x00008840
        /*0684*/ 	.word	0x00000000
        /*0688*/ 	.word	0x00000000
        /*068c*/ 	.short	0x010a
        /*068e*/ 	.byte	0xff
	.zero		1


	//   ....[90]....
        /*0690*/ 	.word	0x000088a0
        /*0694*/ 	.word	0x00000000
        /*0698*/ 	.word	0x00000000
        /*069c*/ 	.short	0x010a
        /*069e*/ 	.byte	0xff
	.zero		1


	//   ....[91]....
        /*06a0*/ 	.word	0x000088f0
        /*06a4*/ 	.word	0x00000000
        /*06a8*/ 	.word	0x000000c0
        /*06ac*/ 	.short	0x010a
        /*06ae*/ 	.byte	0xff
	.zero		1


	//   ....[92]....
        /*06b0*/ 	.word	0x00008950
        /*06b4*/ 	.word	0x00000000
        /*06b8*/ 	.word	0x00000090
        /*06bc*/ 	.short	0x010a
        /*06be*/ 	.byte	0xff
	.zero		1


	//   ....[93]....
        /*06c0*/ 	.word	0x000089a0
        /*06c4*/ 	.word	0x00000000
        /*06c8*/ 	.word	0x00000080
        /*06cc*/ 	.short	0x010a
        /*06ce*/ 	.byte	0xff
	.zero		1


	//   ....[94]....
        /*06d0*/ 	.word	0x00008a00
        /*06d4*/ 	.word	0x00000000
        /*06d8*/ 	.word	0x00000090
        /*06dc*/ 	.short	0x010a
        /*06de*/ 	.byte	0xff
	.zero		1


	//   ....[95]....
        /*06e0*/ 	.word	0x00008a50
        /*06e4*/ 	.word	0x00000002
        /*06e8*/ 	.word	0x00000080
        /*06ec*/ 	.short	0x010a
        /*06ee*/ 	.byte	0xff
	.zero		1


	//   ....[96]....
        /*06f0*/ 	.word	0x00008ac0
        /*06f4*/ 	.word	0x00000004
        /*06f8*/ 	.word	0x000000b0
        /*06fc*/ 	.short	0x010a
        /*06fe*/ 	.byte	0xff
	.zero		1


	//   ....[97]....
        /*0700*/ 	.word	0x00008b20
        /*0704*/ 	.word	0x00000003
        /*0708*/ 	.word	0x00000000
        /*070c*/ 	.short	0x010a
        /*070e*/ 	.byte	0xff
	.zero		1


	//   ....[98]....
        /*0710*/ 	.word	0x00008b80
        /*0714*/ 	.word	0x00000000
        /*0718*/ 	.word	0x00000000
        /*071c*/ 	.short	0x010a
        /*071e*/ 	.byte	0xff
	.zero		1


	//   ....[99]....
        /*0720*/ 	.word	0x00008be0
        /*0724*/ 	.word	0x00000000
        /*0728*/ 	.word	0x00000000
        /*072c*/ 	.short	0x010a
        /*072e*/ 	.byte	0xff
	.zero		1


	//   ....[100]....
        /*0730*/ 	.word	0x00008c30
        /*0734*/ 	.word	0x00000000
        /*0738*/ 	.word	0x00000080
        /*073c*/ 	.short	0x010a
        /*073e*/ 	.byte	0xff
	.zero		1


	//   ....[101]....
        /*0740*/ 	.word	0x00008c90
        /*0744*/ 	.word	0x00000000
        /*0748*/ 	.word	0x00000078
        /*074c*/ 	.short	0x010a
        /*074e*/ 	.byte	0xff
	.zero		1


	//   ....[102]....
        /*0750*/ 	.word	0x00008cf0
        /*0754*/ 	.word	0x00000000
        /*0758*/ 	.word	0x00000058
        /*075c*/ 	.short	0x010a
        /*075e*/ 	.byte	0xff
	.zero		1


	//   ....[103]....
        /*0760*/ 	.word	0x00008d50
        /*0764*/ 	.word	0x00000000
        /*0768*/ 	.word	0x00000058
        /*076c*/ 	.short	0x010a
        /*076e*/ 	.byte	0xff
	.zero		1


	//   ....[104]....
        /*0770*/ 	.word	0x00008db0
        /*0774*/ 	.word	0x00000000
        /*0778*/ 	.word	0x00000000
        /*077c*/ 	.short	0x010a
        /*077e*/ 	.byte	0xff
	.zero		1


	//   ....[105]....
        /*0780*/ 	.word	0x00008e10
        /*0784*/ 	.word	0x00000000
        /*0788*/ 	.word	0x00000000
        /*078c*/ 	.short	0x010a
        /*078e*/ 	.byte	0xff
	.zero		1


	//   ....[106]....
        /*0790*/ 	.word	0x00008e60
        /*0794*/ 	.word	0x00000000
        /*0798*/ 	.word	0x00000080
        /*079c*/ 	.short	0x010a
        /*079e*/ 	.byte	0xff
	.zero		1


	//   ....[107]....
        /*07a0*/ 	.word	0x00008eb0
        /*07a4*/ 	.word	0x00000000
        /*07a8*/ 	.word	0x00000040
        /*07ac*/ 	.short	0x010a
        /*07ae*/ 	.byte	0xff
	.zero		1


	//   ....[108]....
        /*07b0*/ 	.word	0x00008f00
        /*07b4*/ 	.word	0x00000049
        /*07b8*/ 	.word	0x000000a0
        /*07bc*/ 	.short	0x010a
        /*07be*/ 	.byte	0xff
	.zero		1


	//   ....[109]....
        /*07c0*/ 	.word	0x00008f50
        /*07c4*/ 	.word	0x00000002
        /*07c8*/ 	.word	0x00000040
        /*07cc*/ 	.short	0x010a
        /*07ce*/ 	.byte	0xff
	.zero		1


	//----- nvinfo : EIATTR_NUM_MBARRIERS
	.align		4
.L_47:
        /*07d0*/ 	.byte	0x03, 0x38
        /*07d2*/ 	.short	0x001c


	//----- nvinfo : EIATTR_EXIT_INSTR_OFFSETS
	.align		4
        /*07d4*/ 	.byte	0x04, 0x1c
        /*07d6*/ 	.short	(.L_49 - .L_48)


	//   ....[0]....
.L_48:
        /*07d8*/ 	.word	0x00002980


	//   ....[1]....
        /*07dc*/ 	.word	0x00002e70


	//   ....[2]....
        /*07e0*/ 	.word	0x00002ed0


	//   ....[3]....
        /*07e4*/ 	.word	0x00004b40


	//   ....[4]....
        /*07e8*/ 	.word	0x00005a00


	//   ....[5]....
        /*07ec*/ 	.word	0x00005a40


	//   ....[6]....
        /*07f0*/ 	.word	0x00008540


	//   ....[7]....
        /*07f4*/ 	.word	0x000085c0


	//   ....[8]....
        /*07f8*/ 	.word	0x000085f0


	//   ....[9]....
        /*07fc*/ 	.word	0x00008660


	//----- nvinfo : EIATTR_MAX_THREADS
	.align		4
.L_49:
        /*0800*/ 	.byte	0x04, 0x05
        /*0802*/ 	.short	(.L_51 - .L_50)
.L_50:
        /*0804*/ 	.word	0x00000100
        /*0808*/ 	.word	0x00000001
        /*080c*/ 	.word	0x00000001


	//----- nvinfo : EIATTR_CRS_STACK_SIZE
	.align		4
.L_51:
        /*0810*/ 	.byte	0x04, 0x1e
        /*0812*/ 	.short	(.L_53 - .L_52)
.L_52:
        /*0814*/ 	.word	0x00000000


	//----- nvinfo : EIATTR_CBANK_PARAM_SIZE
	.align		4
.L_53:
        /*0818*/ 	.byte	0x03, 0x19
        /*081a*/ 	.short	0x0c00


	//----- nvinfo : EIATTR_PARAM_CBANK
	.align		4
        /*081c*/ 	.byte	0x04, 0x0a
        /*081e*/ 	.short	(.L_55 - .L_54)
	.align		4
.L_54:
        /*0820*/ 	.word	index@(.nv.constant0._ZN7cutlass13device_kernelINS_4gemm6kernel13GemmUniversalIN4cute5tupleIJiiiiEEENS1_10collective13CollectiveMmaINS1_46MainloopSm100TmaUmmaWarpSpecializedBlockScaledILi4ELi2ELi2ENS5_IJNS4_1CILi1EEESB_SB_EEEEENS5_IJNSA_ILi128EEENSA_ILi64EEENSA_ILi256EEEEEENS5_IJNS_12float_e5m2_tENS_13float_ue8m0_tEEEENS5_IJNS5_IJlSB_lEEENS4_6LayoutINS5_IJNS5_IJNS5_IJNSA_ILi32EEENSA_ILi4EEEEEEiEEESQ_NS5_IJSB_iEEEEEENS5_IJNS5_IJNS5_IJNSA_ILi16EEESO_EEEiEEENS5_IJNS5_IJNSA_ILi0EEESB_EEENSA_ILi512EEEEEENS5_IJSW_iEEEEEEEEEEESK_S13_NS4_8TiledMMAINS4_8MMA_AtomIJNS4_21SM100_MMA_MXF8F6F4_SSISI_SI_fSJ_Li128ELi64ELNS4_4UMMA5MajorE0ELS18_0ELNS17_7ScaleInE0ELS19_0EEEEEENSM_ISC_NS5_IJSW_SW_SW_EEEEENS5_IJNS4_10UnderscoreES1E_S1E_EEEEENS5_IJNS4_13SM90_TMA_LOADES1H_EEENS5_IJNS4_14ComposedLayoutINS4_7SwizzleILi3ELi4ELi3EEENS4_18smem_ptr_flag_bitsILi8EEENSM_INS5_IJNSA_ILi8EEESE_EEENS5_IJSE_SB_EEEEEEENSM_INS5_IJNS5_IJNS5_IJSP_SB_EEENS5_IJSN_SB_EEEEEESB_NS5_IJSO_NSA_ILi2EEEEEEEEENS5_IJNS5_IJNS5_IJSU_SY_EEESX_EEESW_NS5_IJSB_SY_EEEEEEEEEEEvNS4_8identityES1I_S24_vS25_EENS_8epilogue10collective18CollectiveEpilogueINS27_23Sm100TmaWarpSpecializedILi3ELi2ELi32ELb1ELb0EEEJSH_NS5_IJNSM_ISE_SB_EENSM_ISN_SB_EEEEENS_10bfloat16_tESL_S2F_SL_NS27_6fusion15FusionCallbacksIS2B_NS2G_17LinearCombinationIS2F_fS2F_fLNS_15FloatRoundStyleE2EEESH_S2E_JEEENS4_5SM1004TMEM4LOAD26SM100_TMEM_LOAD_32dp32b32xES1H_NS1J_INS1K_ILi2ELi4ELi3EEENS1M_ILi16EEENSM_INS5_IJS1O_SN_EEES1U_EEEENS4_39AutoVectorizingCopyWithAssumedAlignmentILi128EEENS4_14SM90_TMA_STOREES2U_S2W_S2W_EEEvvEEEEvNT_6ParamsE)
        /*0824*/ 	.short	0x0380
        /*0826*/ 	.short	0x0c00


	//----- nvinfo : EIATTR_SW_WAR
	.align		4
.L_55:
        /*0828*/ 	.byte	0x04, 0x36
        /*082a*/ 	.short	(.L_57 - .L_56)
.L_56:
        /*082c*/ 	.word	0x00000008
.L_57:


//--------------------- .nv.callgraph             --------------------------
	.section	.nv.callgraph,"",@"SHT_CUDA_CALLGRAPH"
	.align	4
	.sectionentsize	8
	.align		4
        /*0000*/ 	.word	0x00000000
	.align		4
        /*0004*/ 	.word	0xffffffff
	.align		4
        /*0008*/ 	.word	index@(_ZN7cutlass13device_kernelINS_4gemm6kernel13GemmUniversalIN4cute5tupleIJiiiiEEENS1_10collective13CollectiveMmaINS1_46MainloopSm100TmaUmmaWarpSpecializedBlockScaledILi4ELi2ELi2ENS5_IJNS4_1CILi1EEESB_SB_EEEEENS5_IJNSA_ILi128EEENSA_ILi64EEENSA_ILi256EEEEEENS5_IJNS_12float_e5m2_tENS_13float_ue8m0_tEEEENS5_IJNS5_IJlSB_lEEENS4_6LayoutINS5_IJNS5_IJNS5_IJNSA_ILi32EEENSA_ILi4EEEEEEiEEESQ_NS5_IJSB_iEEEEEENS5_IJNS5_IJNS5_IJNSA_ILi16EEESO_EEEiEEENS5_IJNS5_IJNSA_ILi0EEESB_EEENSA_ILi512EEEEEENS5_IJSW_iEEEEEEEEEEESK_S13_NS4_8TiledMMAINS4_8MMA_AtomIJNS4_21SM100_MMA_MXF8F6F4_SSISI_SI_fSJ_Li128ELi64ELNS4_4UMMA5MajorE0ELS18_0ELNS17_7ScaleInE0ELS19_0EEEEEENSM_ISC_NS5_IJSW_SW_SW_EEEEENS5_IJNS4_10UnderscoreES1E_S1E_EEEEENS5_IJNS4_13SM90_TMA_LOADES1H_EEENS5_IJNS4_14ComposedLayoutINS4_7SwizzleILi3ELi4ELi3EEENS4_18smem_ptr_flag_bitsILi8EEENSM_INS5_IJNSA_ILi8EEESE_EEENS5_IJSE_SB_EEEEEEENSM_INS5_IJNS5_IJNS5_IJSP_SB_EEENS5_IJSN_SB_EEEEEESB_NS5_IJSO_NSA_ILi2EEEEEEEEENS5_IJNS5_IJNS5_IJSU_SY_EEESX_EEESW_NS5_IJSB_SY_EEEEEEEEEEEvNS4_8identityES1I_S24_vS25_EENS_8epilogue10collective18CollectiveEpilogueINS27_23Sm100TmaWarpSpecializedILi3ELi2ELi32ELb1ELb0EEEJSH_NS5_IJNSM_ISE_SB_EENSM_ISN_SB_EEEEENS_10bfloat16_tESL_S2F_SL_NS27_6fusion15FusionCallbacksIS2B_NS2G_17LinearCombinationIS2F_fS2F_fLNS_15FloatRoundStyleE2EEESH_S2E_JEEENS4_5SM1004TMEM4LOAD26SM100_TMEM_LOAD_32dp32b32xES1H_NS1J_INS1K_ILi2ELi4ELi3EEENS1M_ILi16EEENSM_INS5_IJS1O_SN_EEES1U_EEEENS4_39AutoVectorizingCopyWithAssumedAlignmentILi128EEENS4_14SM90_TMA_STOREES2U_S2W_S2W_EEEvvEEEEvNT_6ParamsE)
	.align		4
        /*000c*/ 	.word	index@(__assertfail)
	.align		4
        /*0010*/ 	.word	0x00000000
	.align		4
        /*0014*/ 	.word	0xfffffffe
	.align		4
        /*0018*/ 	.word	0x00000000
	.align		4
        /*001c*/ 	.word	0xfffffffd
	.align		4
        /*0020*/ 	.word	0x00000000
	.align		4
        /*0024*/ 	.word	0xfffffffc


//--------------------- .nv.constant4             --------------------------
	.section	.nv.constant4,"a",@progbits
	.align	8
	.align		8
.nv.constant4:
        /*0000*/ 	.dword	__assertfail
	.align		8
        /*0008*/ 	.dword	__unnamed_1
	.align		8
        /*0010*/ 	.dword	__unnamed_2
	.align		8
        /*0018*/ 	.dword	_ZN40_INTERNAL_53e69ffc_4_k_cu_cff5483d_187714cuda3std3__45__cpo5beginE
	.align		8
        /*0020*/ 	.dword	_ZN40_INTERNAL_53e69ffc_4_k_cu_cff5483d_187714cuda3std3__45__cpo3endE
	.align		8
        /*0028*/ 	.dword	_ZN40_INTERNAL_53e69ffc_4_k_cu_cff5483d_187714cuda3std3__45__cpo6cbeginE
	.align		8
        /*0030*/ 	.dword	_ZN40_INTERNAL_53e69ffc_4_k_cu_cff5483d_187714cuda3std3__45__cpo4cendE
	.align		8
        /*0038*/ 	.dword	_ZN40_INTERNAL_53e69ffc_4_k_cu_cff5483d_187714cuda3std3__442_GLOBAL__N__53e69ffc_4_k_cu_cff5483d_187716ignoreE
	.align		8
        /*0040*/ 	.dword	_ZN40_INTERNAL_53e69ffc_4_k_cu_cff5483d_187714cuda3std3__419piecewise_constructE
	.align		8
        /*0048*/ 	.dword	_ZN40_INTERNAL_53e69ffc_4_k_cu_cff5483d_187714cuda3std3__48in_placeE
	.align		8
        /*0050*/ 	.dword	_ZN40_INTERNAL_53e69ffc_4_k_cu_cff5483d_187714cuda3std6ranges3__45__cpo4swapE
	.align		8
        /*0058*/ 	.dword	_ZN40_INTERNAL_53e69ffc_4_k_cu_cff5483d_187714cuda3std6ranges3__45__cpo9iter_moveE
	.align		8
        /*0060*/ 	.dword	_ZN40_INTERNAL_53e69ffc_4_k_cu_cff5483d_187714cute7productE
	.align		8
        /*0068*/ 	.dword	_ZN40_INTERNAL_53e69ffc_4_k_cu_cff5483d_187714cute1_E
	.align		8
        /*0070*/ 	.dword	$str$25
	.align		8
        /*0078*/ 	.dword	$str$26
	.align		8
        /*0080*/ 	.dword	$str$27
	.align		8
        /*0088*/ 	.dword	$str$28


//--------------------- .text._ZN7cutlass13device_kernelINS_4gemm6kernel13GemmUniversalIN4cute5tupleIJiiiiEEENS1_10collective13CollectiveMmaINS1_46MainloopSm100TmaUmmaWarpSpecializedBlockScaledILi4ELi2ELi2ENS5_IJNS4_1CILi1EEESB_SB_EEEEENS5_IJNSA_ILi128EEENSA_ILi64EEENSA_ILi256EEEEEENS5_IJNS_12float_e5m2_tENS_13float_ue8m0_tEEEENS5_IJNS5_IJlSB_lEEENS4_6LayoutINS5_IJNS5_IJNS5_IJNSA_ILi32EEENSA_ILi4EEEEEEiEEESQ_NS5_IJSB_iEEEEEENS5_IJNS5_IJNS5_IJNSA_ILi16EEESO_EEEiEEENS5_IJNS5_IJNSA_ILi0EEESB_EEENSA_ILi512EEEEEENS5_IJSW_iEEEEEEEEEEESK_S13_NS4_8TiledMMAINS4_8MMA_AtomIJNS4_21SM100_MMA_MXF8F6F4_SSISI_SI_fSJ_Li128ELi64ELNS4_4UMMA5MajorE0ELS18_0ELNS17_7ScaleInE0ELS19_0EEEEEENSM_ISC_NS5_IJSW_SW_SW_EEEEENS5_IJNS4_10UnderscoreES1E_S1E_EEEEENS5_IJNS4_13SM90_TMA_LOADES1H_EEENS5_IJNS4_14ComposedLayoutINS4_7SwizzleILi3ELi4ELi3EEENS4_18smem_ptr_flag_bitsILi8EEENSM_INS5_IJNSA_ILi8EEESE_EEENS5_IJSE_SB_EEEEEEENSM_INS5_IJNS5_IJNS5_IJSP_SB_EEENS5_IJSN_SB_EEEEEESB_NS5_IJSO_NSA_ILi2EEEEEEEEENS5_IJNS5_IJNS5_IJSU_SY_EEESX_EEESW_NS5_IJSB_SY_EEEEEEEEEEEvNS4_8identityES1I_S24_vS25_EENS_8epilogue10collective18CollectiveEpilogueINS27_23Sm100TmaWarpSpecializedILi3ELi2ELi32ELb1ELb0EEEJSH_NS5_IJNSM_ISE_SB_EENSM_ISN_SB_EEEEENS_10bfloat16_tESL_S2F_SL_NS27_6fusion15FusionCallbacksIS2B_NS2G_17LinearCombinationIS2F_fS2F_fLNS_15FloatRoundStyleE2EEESH_S2E_JEEENS4_5SM1004TMEM4LOAD26SM100_TMEM_LOAD_32dp32b32xES1H_NS1J_INS1K_ILi2ELi4ELi3EEENS1M_ILi16EEENSM_INS5_IJS1O_SN_EEES1U_EEEENS4_39AutoVectorizingCopyWithAssumedAlignmentILi128EEENS4_14SM90_TMA_STOREES2U_S2W_S2W_EEEvvEEEEvNT_6ParamsE --------------------------
	.section	.text._ZN7cutlass13device_kernelINS_4gemm6kernel13GemmUniversalIN4cute5tupleIJiiiiEEENS1_10collective13CollectiveMmaINS1_46MainloopSm100TmaUmmaWarpSpecializedBlockScaledILi4ELi2ELi2ENS5_IJNS4_1CILi1EEESB_SB_EEEEENS5_IJNSA_ILi128EEENSA_ILi64EEENSA_ILi256EEEEEENS5_IJNS_12float_e5m2_tENS_13float_ue8m0_tEEEENS5_IJNS5_IJlSB_lEEENS4_6LayoutINS5_IJNS5_IJNS5_IJNSA_ILi32EEENSA_ILi4EEEEEEiEEESQ_NS5_IJSB_iEEEEEENS5_IJNS5_IJNS5_IJNSA_ILi16EEESO_EEEiEEENS5_IJNS5_IJNSA_ILi0EEESB_EEENSA_ILi512EEEEEENS5_IJSW_iEEEEEEEEEEESK_S13_NS4_8TiledMMAINS4_8MMA_AtomIJNS4_21SM100_MMA_MXF8F6F4_SSISI_SI_fSJ_Li128ELi64ELNS4_4UMMA5MajorE0ELS18_0ELNS17_7ScaleInE0ELS19_0EEEEEENSM_ISC_NS5_IJSW_SW_SW_EEEEENS5_IJNS4_10UnderscoreES1E_S1E_EEEEENS5_IJNS4_13SM90_TMA_LOADES1H_EEENS5_IJNS4_14ComposedLayoutINS4_7SwizzleILi3ELi4ELi3EEENS4_18smem_ptr_flag_bitsILi8EEENSM_INS5_IJNSA_ILi8EEESE_EEENS5_IJSE_SB_EEEEEEENSM_INS5_IJNS5_IJNS5_IJSP_SB_EEENS5_IJSN_SB_EEEEEESB_NS5_IJSO_NSA_ILi2EEEEEEEEENS5_IJNS5_IJNS5_IJSU_SY_EEESX_EEESW_NS5_IJSB_SY_EEEEEEEEEEEvNS4_8identityES1I_S24_vS25_EENS_8epilogue10collective18CollectiveEpilogueINS27_23Sm100TmaWarpSpecializedILi3ELi2ELi32ELb1ELb0EEEJSH_NS5_IJNSM_ISE_SB_EENSM_ISN_SB_EEEEENS_10bfloat16_tESL_S2F_SL_NS27_6fusion15FusionCallbacksIS2B_NS2G_17LinearCombinationIS2F_fS2F_fLNS_15FloatRoundStyleE2EEESH_S2E_JEEENS4_5SM1004TMEM4LOAD26SM100_TMEM_LOAD_32dp32b32xES1H_NS1J_INS1K_ILi2ELi4ELi3EEENS1M_ILi16EEENSM_INS5_IJS1O_SN_EEES1U_EEEENS4_39AutoVectorizingCopyWithAssumedAlignmentILi128EEENS4_14SM90_TMA_STOREES2U_S2W_S2W_EEEvvEEEEvNT_6ParamsE,"ax",@progbits
	.align	128
.text._ZN7cutlass13device_kernelINS_4gemm6kernel13GemmUniversalIN4cute5tupleIJiiiiEEENS1_10collective13CollectiveMmaINS1_46MainloopSm100TmaUmmaWarpSpecializedBlockScaledILi4ELi2ELi2ENS5_IJNS4_1CILi1EEESB_SB_EEEEENS5_IJNSA_ILi128EEENSA_ILi64EEENSA_ILi256EEEEEENS5_IJNS_12float_e5m2_tENS_13float_ue8m0_tEEEENS5_IJNS5_IJlSB_lEEENS4_6LayoutINS5_IJNS5_IJNS5_IJNSA_ILi32EEENSA_ILi4EEEEEEiEEESQ_NS5_IJSB_iEEEEEENS5_IJNS5_IJNS5_IJNSA_ILi16EEESO_EEEiEEENS5_IJNS5_IJNSA_ILi0EEESB_EEENSA_ILi512EEEEEENS5_IJSW_iEEEEEEEEEEESK_S13_NS4_8TiledMMAINS4_8MMA_AtomIJNS4_21SM100_MMA_MXF8F6F4_SSISI_SI_fSJ_Li128ELi64ELNS4_4UMMA5MajorE0ELS18_0ELNS17_7ScaleInE0ELS19_0EEEEEENSM_ISC_NS5_IJSW_SW_SW_EEEEENS5_IJNS4_10UnderscoreES1E_S1E_EEEEENS5_IJNS4_13SM90_TMA_LOADES1H_EEENS5_IJNS4_14ComposedLayoutINS4_7SwizzleILi3ELi4ELi3EEENS4_18smem_ptr_flag_bitsILi8EEENSM_INS5_IJNSA_ILi8EEESE_EEENS5_IJSE_SB_EEEEEEENSM_INS5_IJNS5_IJNS5_IJSP_SB_EEENS5_IJSN_SB_EEEEEESB_NS5_IJSO_NSA_ILi2EEEEEEEEENS5_IJNS5_IJNS5_IJSU_SY_EEESX_EEESW_NS5_IJSB_SY_EEEEEEEEEEEvNS4_8identityES1I_S24_vS25_EENS_8epilogue10collective18CollectiveEpilogueINS27_23Sm100TmaWarpSpecializedILi3ELi2ELi32ELb1ELb0EEEJSH_NS5_IJNSM_ISE_SB_EENSM_ISN_SB_EEEEENS_10bfloat16_tESL_S2F_SL_NS27_6fusion15FusionCallbacksIS2B_NS2G_17LinearCombinationIS2F_fS2F_fLNS_15FloatRoundStyleE2EEESH_S2E_JEEENS4_5SM1004TMEM4LOAD26SM100_TMEM_LOAD_32dp32b32xES1H_NS1J_INS1K_ILi2ELi4ELi3EEENS1M_ILi16EEENSM_INS5_IJS1O_SN_EEES1U_EEEENS4_39AutoVectorizingCopyWithAssumedAlignmentILi128EEENS4_14SM90_TMA_STOREES2U_S2W_S2W_EEEvvEEEEvNT_6ParamsE:
        .type           _ZN7cutlass13device_kernelINS_4gemm6kernel13GemmUniversalIN4cute5tupleIJiiiiEEENS1_10collective13CollectiveMmaINS1_46MainloopSm100TmaUmmaWarpSpecializedBlockScaledILi4ELi2ELi2ENS5_IJNS4_1CILi1EEESB_SB_EEEEENS5_IJNSA_ILi128EEENSA_ILi64EEENSA_ILi256EEEEEENS5_IJNS_12float_e5m2_tENS_13float_ue8m0_tEEEENS5_IJNS5_IJlSB_lEEENS4_6LayoutINS5_IJNS5_IJNS5_IJNSA_ILi32EEENSA_ILi4EEEEEEiEEESQ_NS5_IJSB_iEEEEEENS5_IJNS5_IJNS5_IJNSA_ILi16EEESO_EEEiEEENS5_IJNS5_IJNSA_ILi0EEESB_EEENSA_ILi512EEEEEENS5_IJSW_iEEEEEEEEEEESK_S13_NS4_8TiledMMAINS4_8MMA_AtomIJNS4_21SM100_MMA_MXF8F6F4_SSISI_SI_fSJ_Li128ELi64ELNS4_4UMMA5MajorE0ELS18_0ELNS17_7ScaleInE0ELS19_0EEEEEENSM_ISC_NS5_IJSW_SW_SW_EEEEENS5_IJNS4_10UnderscoreES1E_S1E_EEEEENS5_IJNS4_13SM90_TMA_LOADES1H_EEENS5_IJNS4_14ComposedLayoutINS4_7SwizzleILi3ELi4ELi3EEENS4_18smem_ptr_flag_bitsILi8EEENSM_INS5_IJNSA_ILi8EEESE_EEENS5_IJSE_SB_EEEEEEENSM_INS5_IJNS5_IJNS5_IJSP_SB_EEENS5_IJSN_SB_EEEEEESB_NS5_IJSO_NSA_ILi2EEEEEEEEENS5_IJNS5_IJNS5_IJSU_SY_EEESX_EEESW_NS5_IJSB_SY_EEEEEEEEEEEvNS4_8identityES1I_S24_vS25_EENS_8epilogue10collective18CollectiveEpilogueINS27_23Sm100TmaWarpSpecializedILi3ELi2ELi32ELb1ELb0EEEJSH_NS5_IJNSM_ISE_SB_EENSM_ISN_SB_EEEEENS_10bfloat16_tESL_S2F_SL_NS27_6fusion15FusionCallbacksIS2B_NS2G_17LinearCombinationIS2F_fS2F_fLNS_15FloatRoundStyleE2EEESH_S2E_JEEENS4_5SM1004TMEM4LOAD26SM100_TMEM_LOAD_32dp32b32xES1H_NS1J_INS1K_ILi2ELi4ELi3EEENS1M_ILi16EEENSM_INS5_IJS1O_SN_EEES1U_EEEENS4_39AutoVectorizingCopyWithAssumedAlignmentILi128EEENS4_14SM90_TMA_STOREES2U_S2W_S2W_EEEvvEEEEvNT_6ParamsE,@function
        .size           _ZN7cutlass13device_kernelINS_4gemm6kernel13GemmUniversalIN4cute5tupleIJiiiiEEENS1_10collective13CollectiveMmaINS1_46MainloopSm100TmaUmmaWarpSpecializedBlockScaledILi4ELi2ELi2ENS5_IJNS4_1CILi1EEESB_SB_EEEEENS5_IJNSA_ILi128EEENSA_ILi64EEENSA_ILi256EEEEEENS5_IJNS_12float_e5m2_tENS_13float_ue8m0_tEEEENS5_IJNS5_IJlSB_lEEENS4_6LayoutINS5_IJNS5_IJNS5_IJNSA_ILi32EEENSA_ILi4EEEEEEiEEESQ_NS5_IJSB_iEEEEEENS5_IJNS5_IJNS5_IJNSA_ILi16EEESO_EEEiEEENS5_IJNS5_IJNSA_ILi0EEESB_EEENSA_ILi512EEEEEENS5_IJSW_iEEEEEEEEEEESK_S13_NS4_8TiledMMAINS4_8MMA_AtomIJNS4_21SM100_MMA_MXF8F6F4_SSISI_SI_fSJ_Li128ELi64ELNS4_4UMMA5MajorE0ELS18_0ELNS17_7ScaleInE0ELS19_0EEEEEENSM_ISC_NS5_IJSW_SW_SW_EEEEENS5_IJNS4_10UnderscoreES1E_S1E_EEEEENS5_IJNS4_13SM90_TMA_LOADES1H_EEENS5_IJNS4_14ComposedLayoutINS4_7SwizzleILi3ELi4ELi3EEENS4_18smem_ptr_flag_bitsILi8EEENSM_INS5_IJNSA_ILi8EEESE_EEENS5_IJSE_SB_EEEEEEENSM_INS5_IJNS5_IJNS5_IJSP_SB_EEENS5_IJSN_SB_EEEEEESB_NS5_IJSO_NSA_ILi2EEEEEEEEENS5_IJNS5_IJNS5_IJSU_SY_EEESX_EEESW_NS5_IJSB_SY_EEEEEEEEEEEvNS4_8identityES1I_S24_vS25_EENS_8epilogue10collective18CollectiveEpilogueINS27_23Sm100TmaWarpSpecializedILi3ELi2ELi32ELb1ELb0EEEJSH_NS5_IJNSM_ISE_SB_EENSM_ISN_SB_EEEEENS_10bfloat16_tESL_S2F_SL_NS27_6fusion15FusionCallbacksIS2B_NS2G_17LinearCombinationIS2F_fS2F_fLNS_15FloatRoundStyleE2EEESH_S2E_JEEENS4_5SM1004TMEM4LOAD26SM100_TMEM_LOAD_32dp32b32xES1H_NS1J_INS1K_ILi2ELi4ELi3EEENS1M_ILi16EEENSM_INS5_IJS1O_SN_EEES1U_EEEENS4_39AutoVectorizingCopyWithAssumedAlignmentILi128EEENS4_14SM90_TMA_STOREES2U_S2W_S2W_EEEvvEEEEvNT_6ParamsE,(.L_x_154 - _ZN7cutlass13device_kernelINS_4gemm6kernel13GemmUniversalIN4cute5tupleIJiiiiEEENS1_10collective13CollectiveMmaINS1_46MainloopSm100TmaUmmaWarpSpecializedBlockScaledILi4ELi2ELi2ENS5_IJNS4_1CILi1EEESB_SB_EEEEENS5_IJNSA_ILi128EEENSA_ILi64EEENSA_ILi256EEEEEENS5_IJNS_12float_e5m2_tENS_13float_ue8m0_tEEEENS5_IJNS5_IJlSB_lEEENS4_6LayoutINS5_IJNS5_IJNS5_IJNSA_ILi32EEENSA_ILi4EEEEEEiEEESQ_NS5_IJSB_iEEEEEENS5_IJNS5_IJNS5_IJNSA_ILi16EEESO_EEEiEEENS5_IJNS5_IJNSA_ILi0EEESB_EEENSA_ILi512EEEEEENS5_IJSW_iEEEEEEEEEEESK_S13_NS4_8TiledMMAINS4_8MMA_AtomIJNS4_21SM100_MMA_MXF8F6F4_SSISI_SI_fSJ_Li128ELi64ELNS4_4UMMA5MajorE0ELS18_0ELNS17_7ScaleInE0ELS19_0EEEEEENSM_ISC_NS5_IJSW_SW_SW_EEEEENS5_IJNS4_10UnderscoreES1E_S1E_EEEEENS5_IJNS4_13SM90_TMA_LOADES1H_EEENS5_IJNS4_14ComposedLayoutINS4_7SwizzleILi3ELi4ELi3EEENS4_18smem_ptr_flag_bitsILi8EEENSM_INS5_IJNSA_ILi8EEESE_EEENS5_IJSE_SB_EEEEEEENSM_INS5_IJNS5_IJNS5_IJSP_SB_EEENS5_IJSN_SB_EEEEEESB_NS5_IJSO_NSA_ILi2EEEEEEEEENS5_IJNS5_IJNS5_IJSU_SY_EEESX_EEESW_NS5_IJSB_SY_EEEEEEEEEEEvNS4_8identityES1I_S24_vS25_EENS_8epilogue10collective18CollectiveEpilogueINS27_23Sm100TmaWarpSpecializedILi3ELi2ELi32ELb1ELb0EEEJSH_NS5_IJNSM_ISE_SB_EENSM_ISN_SB_EEEEENS_10bfloat16_tESL_S2F_SL_NS27_6fusion15FusionCallbacksIS2B_NS2G_17LinearCombinationIS2F_fS2F_fLNS_15FloatRoundStyleE2EEESH_S2E_JEEENS4_5SM1004TMEM4LOAD26SM100_TMEM_LOAD_32dp32b32xES1H_NS1J_INS1K_ILi2ELi4ELi3EEENS1M_ILi16EEENSM_INS5_IJS1O_SN_EEES1U_EEEENS4_39AutoVectorizingCopyWithAssumedAlignmentILi128EEENS4_14SM90_TMA_STOREES2U_S2W_S2W_EEEvvEEEEvNT_6ParamsE)
        .other          _ZN7cutlass13device_kernelINS_4gemm6kernel13GemmUniversalIN4cute5tupleIJiiiiEEENS1_10collective13CollectiveMmaINS1_46MainloopSm100TmaUmmaWarpSpecializedBlockScaledILi4ELi2ELi2ENS5_IJNS4_1CILi1EEESB_SB_EEEEENS5_IJNSA_ILi128EEENSA_ILi64EEENSA_ILi256EEEEEENS5_IJNS_12float_e5m2_tENS_13float_ue8m0_tEEEENS5_IJNS5_IJlSB_lEEENS4_6LayoutINS5_IJNS5_IJNS5_IJNSA_ILi32EEENSA_ILi4EEEEEEiEEESQ_NS5_IJSB_iEEEEEENS5_IJNS5_IJNS5_IJNSA_ILi16EEESO_EEEiEEENS5_IJNS5_IJNSA_ILi0EEESB_EEENSA_ILi512EEEEEENS5_IJSW_iEEEEEEEEEEESK_S13_NS4_8TiledMMAINS4_8MMA_AtomIJNS4_21SM100_MMA_MXF8F6F4_SSISI_SI_fSJ_Li128ELi64ELNS4_4UMMA5MajorE0ELS18_0ELNS17_7ScaleInE0ELS19_0EEEEEENSM_ISC_NS5_IJSW_SW_SW_EEEEENS5_IJNS4_10UnderscoreES1E_S1E_EEEEENS5_IJNS4_13SM90_TMA_LOADES1H_EEENS5_IJNS4_14ComposedLayoutINS4_7SwizzleILi3ELi4ELi3EEENS4_18smem_ptr_flag_bitsILi8EEENSM_INS5_IJNSA_ILi8EEESE_EEENS5_IJSE_SB_EEEEEEENSM_INS5_IJNS5_IJNS5_IJSP_SB_EEENS5_IJSN_SB_EEEEEESB_NS5_IJSO_NSA_ILi2EEEEEEEEENS5_IJNS5_IJNS5_IJSU_SY_EEESX_EEESW_NS5_IJSB_SY_EEEEEEEEEEEvNS4_8identityES1I_S24_vS25_EENS_8epilogue10collective18CollectiveEpilogueINS27_23Sm100TmaWarpSpecializedILi3ELi2ELi32ELb1ELb0EEEJSH_NS5_IJNSM_ISE_SB_EENSM_ISN_SB_EEEEENS_10bfloat16_tESL_S2F_SL_NS27_6fusion15FusionCallbacksIS2B_NS2G_17LinearCombinationIS2F_fS2F_fLNS_15FloatRoundStyleE2EEESH_S2E_JEEENS4_5SM1004TMEM4LOAD26SM100_TMEM_LOAD_32dp32b32xES1H_NS1J_INS1K_ILi2ELi4ELi3EEENS1M_ILi16EEENSM_INS5_IJS1O_SN_EEES1U_EEEENS4_39AutoVectorizingCopyWithAssumedAlignmentILi128EEENS4_14SM90_TMA_STOREES2U_S2W_S2W_EEEvvEEEEvNT_6ParamsE,@"STO_CUDA_ENTRY STV_DEFAULT"
_ZN7cutlass13device_kernelINS_4gemm6kernel13GemmUniversalIN4cute5tupleIJiiiiEEENS1_10collective13CollectiveMmaINS1_46MainloopSm100TmaUmmaWarpSpecializedBlockScaledILi4ELi2ELi2ENS5_IJNS4_1CILi1EEESB_SB_EEEEENS5_IJNSA_ILi128EEENSA_ILi64EEENSA_ILi256EEEEEENS5_IJNS_12float_e5m2_tENS_13float_ue8m0_tEEEENS5_IJNS5_IJlSB_lEEENS4_6LayoutINS5_IJNS5_IJNS5_IJNSA_ILi32EEENSA_ILi4EEEEEEiEEESQ_NS5_IJSB_iEEEEEENS5_IJNS5_IJNS5_IJNSA_ILi16EEESO_EEEiEEENS5_IJNS5_IJNSA_ILi0EEESB_EEENSA_ILi512EEEEEENS5_IJSW_iEEEEEEEEEEESK_S13_NS4_8TiledMMAINS4_8MMA_AtomIJNS4_21SM100_MMA_MXF8F6F4_SSISI_SI_fSJ_Li128ELi64ELNS4_4UMMA5MajorE0ELS18_0ELNS17_7ScaleInE0ELS19_0EEEEEENSM_ISC_NS5_IJSW_SW_SW_EEEEENS5_IJNS4_10UnderscoreES1E_S1E_EEEEENS5_IJNS4_13SM90_TMA_LOADES1H_EEENS5_IJNS4_14ComposedLayoutINS4_7SwizzleILi3ELi4ELi3EEENS4_18smem_ptr_flag_bitsILi8EEENSM_INS5_IJNSA_ILi8EEESE_EEENS5_IJSE_SB_EEEEEEENSM_INS5_IJNS5_IJNS5_IJSP_SB_EEENS5_IJSN_SB_EEEEEESB_NS5_IJSO_NSA_ILi2EEEEEEEEENS5_IJNS5_IJNS5_IJSU_SY_EEESX_EEESW_NS5_IJSB_SY_EEEEEEEEEEEvNS4_8identityES1I_S24_vS25_EENS_8epilogue10collective18CollectiveEpilogueINS27_23Sm100TmaWarpSpecializedILi3ELi2ELi32ELb1ELb0EEEJSH_NS5_IJNSM_ISE_SB_EENSM_ISN_SB_EEEEENS_10bfloat16_tESL_S2F_SL_NS27_6fusion15FusionCallbacksIS2B_NS2G_17LinearCombinationIS2F_fS2F_fLNS_15FloatRoundStyleE2EEESH_S2E_JEEENS4_5SM1004TMEM4LOAD26SM100_TMEM_LOAD_32dp32b32xES1H_NS1J_INS1K_ILi2ELi4ELi3EEENS1M_ILi16EEENSM_INS5_IJS1O_SN_EEES1U_EEEENS4_39AutoVectorizingCopyWithAssumedAlignmentILi128EEENS4_14SM90_TMA_STOREES2U_S2W_S2W_EEEvvEEEEvNT_6ParamsE:
[----:B------:R-:W1:Y:S01]  /*0000*/  LDC R1, c[0x0][0x37c] ;  /* 0x0000df00ff017b82 */ /* 0x000e620000000800 */
[----:B------:R-:W2:Y:S01]  /*0010*/  S2R R93, SR_TID.X ;  /* 0x00000000005d7919 */ /* 0x000ea20000002100 */
[----:B------:R-:W3:Y:S01]  /*0020*/  LDCU.64 UR12, c[0x0][0xc90] ;  /* 0x00019200ff0c77ac */ /* 0x000ee20008000a00 */
[----:B------:R-:W-:Y:S02]  /*0030*/  PRMT R88, RZ, 0x7610, R88 ;  /* 0x00007610ff587816 */ /* 0x000fe40000000058 */
[----:B------:R-:W-:Y:S01]  /*0040*/  ELECT P5, URZ, PT ;  /* 0x0000000000ff782f */ /* 0x000fe200038a0000 */
[----:B------:R-:W4:Y:S01]  /*0050*/  LDCU.64 UR58, c[0x0][0x358] ;  /* 0x00006b00ff3a77ac */ /* 0x000f220008000a00 */
[----:B---3--:R-:W-:-:S04]  /*0060*/  UISETP.NE.U32.AND UP0, UPT, UR12, URZ, UPT ;  /* 0x000000ff0c00728c */ /* 0x008fc8000bf05070 */
[----:B------:R-:W-:Y:S01]  /*0070*/  UISETP.NE.AND.EX UP0, UPT, UR13, URZ, UPT, UP0 ;  /* 0x000000ff0d00728c */ /* 0x000fe2000bf05300 */
[----:B--2---:R-:W-:-:S05]  /*0080*/  SHF.R.U32.HI R92, RZ, 0x5, R93 ;  /* 0x00000005ff5c7819 */ /* 0x004fca000001165d */
[----:B------:R-:W2:Y:S02]  /*0090*/  SHFL.IDX PT, R0, R92, RZ, 0x1f ;  /* 0x00001fff5c007589 */ /* 0x000ea400000e0000 */
[----:B--2---:R-:W-:Y:S01]  /*00a0*/  R2UR UR14, R0 ;  /* 0x00000000000e72ca */ /* 0x004fe200000e0000 */
[----:B-1--4-:R-:W-:-:S14]  /*00b0*/  BRA.U UP0, `(.L_x_0) ;  /* 0x00000001002c7547 */ /* 0x012fdc000b800000 */
[----:B------:R-:W1:Y:S02]  /*00c0*/  LDCU.64 UR4, c[0x0][0xc88] ;  /* 0x00019100ff0477ac */ /* 0x000e640008000a00 */
[----:B-1----:R-:W-:-:S04]  /*00d0*/  UISETP.NE.U32.AND UP0, UPT, UR4, URZ, UPT ;  /* 0x000000ff0400728c */ /* 0x002fc8000bf05070 */
[----:B------:R-:W-:-:S09]  /*00e0*/  UISETP.NE.AND.EX UP0, UPT, UR5, URZ, UPT, UP0 ;  /* 0x000000ff0500728c */ /* 0x000fd2000bf05300 */
[----:B------:R-:W-:Y:S05]  /*00f0*/  BRA.U !UP0, `(.L_x_1) ;  /* 0x0000000108107547 */ /* 0x000fea000b800000 */
[----:B------:R-:W1:Y:S02]  /*0100*/  LDC.64 R2, c[0x0][0xc88] ;  /* 0x00032200ff027b82 */ /* 0x000e640000000a00 */
[----:B-1----:R1:W5:Y:S01]  /*0110*/  LDG.E R49, desc[UR58][R2.64] ;  /* 0x0000003a02317981 */ /* 0x002362000c1e1900 */
[----:B------:R-:W-:Y:S01]  /*0120*/  HFMA2 R88, -RZ, RZ, 0, 5.9604644775390625e-08 ;  /* 0x00000001ff587431 */ /* 0x000fe200000001ff */
[----:B------:R-:W-:Y:S05]  /*0130*/  BRA `(.L_x_0) ;  /* 0x00000000000c7947 */ /* 0x000fea0003800000 */
.L_x_1:
[----:B------:R-:W1:Y:S01]  /*0140*/  LDCU UR4, c[0x0][0xc80] ;  /* 0x00019000ff0477ac */ /* 0x000e620008000800 */
[----:B------:R-:W-:Y:S01]  /*0150*/  HFMA2 R88, -RZ, RZ, 0, 5.9604644775390625e-08 ;  /* 0x00000001ff587431 */ /* 0x000fe200000001ff */
[----:B-1----:R-:W-:-:S07]  /*0160*/  MOV R49, UR4 ;  /* 0x0000000400317c02 */ /* 0x002fce0008000f00 */
.L_x_0:
[----:B------:R-:W2:Y:S02]  /*0170*/  LDCU.64 UR4, c[0x0][0xcb0] ;  /* 0x00019600ff0477ac */ /* 0x000ea40008000a00 */
[----:B--2---:R-:W-:-:S04]  /*0180*/  UISETP.NE.U32.AND UP0, UPT, UR4, URZ, UPT ;  /* 0x000000ff0400728c */ /* 0x004fc8000bf05070 */
[----:B------:R-:W-:-:S09]  /*0190*/  UISETP.NE.AND.EX UP0, UPT, UR5, URZ, UPT, UP0 ;  /* 0x000000ff0500728c */ /* 0x000fd2000bf05300 */
[----:B------:R-:W-:Y:S05]  /*01a0*/  BRA.U UP0, `(.L_x_2) ;  /* 0x0000000100247547 */ /* 0x000fea000b800000 */
[----:B------:R-:W2:Y:S02]  /*01b0*/  LDCU.64 UR4, c[0x0][0xca8] ;  /* 0x00019500ff0477ac */ /* 0x000ea40008000a00 */
[----:B--2---:R-:W-:-:S04]  /*01c0*/  UISETP.NE.U32.AND UP0, UPT, UR4, URZ, UPT ;  /* 0x000000ff0400728c */ /* 0x004fc8000bf05070 */
[----:B------:R-:W-:-:S09]  /*01d0*/  UISETP.NE.AND.EX UP0, UPT, UR5, URZ, UPT, UP0 ;  /* 0x000000ff0500728c */ /* 0x000fd2000bf05300 */
[----:B------:R-:W-:Y:S05]  /*01e0*/  BRA.U !UP0, `(.L_x_3) ;  /* 0x00000001080c7547 */ /* 0x000fea000b800000 */
[----:B-1----:R-:W1:Y:S02]  /*01f0*/  LDC.64 R2, c[0x0][0xca8] ;  /* 0x00032a00ff027b82 */ /* 0x002e640000000a00 */
[----:B-1----:R2:W5:Y:S01]  /*0200*/  LDG.E R47, desc[UR58][R2.64] ;  /* 0x0000003a022f7981 */ /* 0x002562000c1e1900 */
[----:B------:R-:W-:Y:S05]  /*0210*/  BRA `(.L_x_2) ;  /* 0x0000000000087947 */ /* 0x000fea0003800000 */
.L_x_3:
[----:B------:R-:W2:Y:S02]  /*0220*/  LDCU UR4, c[0x0][0xca0] ;  /* 0x00019400ff0477ac */ /* 0x000ea40008000800 */
[----:B--2---:R-:W-:Y:S02]  /*0230*/  MOV R47, UR4 ;  /* 0x00000004002f7c02 */ /* 0x004fe40008000f00 */
.L_x_2:
[----:B------:R-:W-:Y:S01]  /*0240*/  IMAD.U32 R0, RZ, RZ, UR14 ;  /* 0x0000000eff007e24 */ /* 0x000fe2000f8e00ff */
[----:B------:R-:W-:Y:S04]  /*0250*/  BSSY.RECONVERGENT B0, `(.L_x_4) ;  /* 0x0000012000007945 */ /* 0x000fe80003800200 */
[C---:B------:R-:W-:Y:S02]  /*0260*/  ISETP.NE.OR P1, PT, R0.reuse, 0x1, !P5 ;  /* 0x000000010000780c */ /* 0x040fe40006f25670 */
[----:B------:R-:W-:-:S11]  /*0270*/  ISETP.NE.OR P0, PT, R0, 0x3, !P5 ;  /* 0x000000030000780c */ /* 0x000fd60006f05670 */
[----:B------:R-:W-:Y:S05]  /*0280*/  @P1 BRA `(.L_x_5) ;  /* 0x0000000000381947 */ /* 0x000fea0003800000 */
[----:B------:R-:W3:Y:S02]  /*0290*/  LDCU.64 UR4, c[0x0][0x348] ;  /* 0x00006900ff0477ac */ /* 0x000ee40008000a00 */
[----:B---3--:R-:W-:Y:S02]  /*02a0*/  UIADD3 UR10, UP3, UPT, UR4, 0x80, URZ ;  /* 0x00000080040a7890 */ /* 0x008fe4000ff7e0ff */
[----:B------:R-:W-:Y:S02]  /*02b0*/  UIADD3 UR8, UP2, UPT, UR4, 0x180, URZ ;  /* 0x0000018004087890 */ /* 0x000fe4000ff5e0ff */
[----:B------:R-:W-:Y:S02]  /*02c0*/  UIADD3 UR6, UP1, UPT, UR4, 0x280, URZ ;  /* 0x0000028004067890 */ /* 0x000fe4000ff3e0ff */
[----:B------:R-:W-:Y:S02]  /*02d0*/  UIADD3 UR4, UP0, UPT, UR4, 0x380, URZ ;  /* 0x0000038004047890 */ /* 0x000fe4000ff1e0ff */
[----:B------:R-:W-:-:S02]  /*02e0*/  UIADD3.X UR11, UPT, UPT, URZ, UR5, URZ, UP3, !UPT ;  /* 0x00000005ff0b7290 */ /* 0x000fc40009ffe4ff */
[----:B------:R-:W-:Y:S02]  /*02f0*/  UIADD3.X UR9, UPT, UPT, URZ, UR5, URZ, UP2, !UPT ;  /* 0x00000005ff097290 */ /* 0x000fe400097fe4ff */
[----:B------:R-:W-:Y:S02]  /*0300*/  UIADD3.X UR7, UPT, UPT, URZ, UR5, URZ, UP1, !UPT ;  /* 0x00000005ff077290 */ /* 0x000fe40008ffe4ff */
[----:B------:R-:W-:-:S03]  /*0310*/  UIADD3.X UR5, UPT, UPT, URZ, UR5, URZ, UP0, !UPT ;  /* 0x00000005ff057290 */ /* 0x000fc600087fe4ff */
[----:B------:R3:W-:Y:S02]  /*0320*/  UTMACCTL.PF [UR10] ;  /* 0x000000000a0079b9 */ /* 0x0007e40008040000 */
[----:B------:R3:W-:Y:S02]  /*0330*/  UTMACCTL.PF [UR8] ;  /* 0x00000000080079b9 */ /* 0x0007e40008040000 */
[----:B------:R3:W-:Y:S02]  /*0340*/  UTMACCTL.PF [UR6] ;  /* 0x00000000060079b9 */ /* 0x0007e40008040000 */
[----:B------:R3:W-:Y:S02]  /*0350*/  UTMACCTL.PF [UR4] ;  /* 0x00000000040079b9 */ /* 0x0007e40008040000 */
[----:B---3--:R-:W-:Y:S01]  /*0360*/  NOP ;  /* 0x0000000000007918 */ /* 0x008fe20000000000 */
.L_x_5:
[----:B------:R-:W-:Y:S05]  /*0370*/  BSYNC.RECONVERGENT B0 ;  /* 0x0000000000007941 */ /* 0x000fea0003800200 */
.L_x_4:
[----:B------:R-:W-:Y:S04]  /*0380*/  BSSY.RECONVERGENT B0, `(.L_x_6) ;  /* 0x000000a000007945 */ /* 0x000fe80003800200 */
[----:B------:R-:W-:Y:S05]  /*0390*/  @P0 BRA `(.L_x_7) ;  /* 0x0000000000200947 */ /* 0x000fea0003800000 */
[----:B------:R-:W3:Y:S02]  /*03a0*/  LDCU.64 UR4, c[0x0][0x348] ;  /* 0x00006900ff0477ac */ /* 0x000ee40008000a00 */
[----:B---3--:R-:W-:Y:S02]  /*03b0*/  UIADD3 UR6, UP1, UPT, UR4, 0x980, URZ ;  /* 0x0000098004067890 */ /* 0x008fe4000ff3e0ff */
[----:B------:R-:W-:Y:S02]  /*03c0*/  UIADD3 UR4, UP0, UPT, UR4, 0xa80, URZ ;  /* 0x00000a8004047890 */ /* 0x000fe4000ff1e0ff */
[----:B------:R-:W-:Y:S02]  /*03d0*/  UIADD3.X UR7, UPT, UPT, URZ, UR5, URZ, UP1, !UPT ;  /* 0x00000005ff077290 */ /* 0x000fe40008ffe4ff */
[----:B------:R-:W-:-:S07]  /*03e0*/  UIADD3.X UR5, UPT, UPT, URZ, UR5, URZ, UP0, !UPT ;  /* 0x00000005ff057290 */ /* 0x000fce00087fe4ff */
[----:B------:R3:W-:Y:S02]  /*03f0*/  UTMACCTL.PF [UR6] ;  /* 0x00000000060079b9 */ /* 0x0007e40008040000 */
[----:B------:R3:W-:Y:S02]  /*0400*/  UTMACCTL.PF [UR4] ;  /* 0x00000000040079b9 */ /* 0x0007e40008040000 */
[----:B---3--:R-:W-:Y:S01]  /*0410*/  NOP ;  /* 0x0000000000007918 */ /* 0x008fe20000000000 */
.L_x_7:
[----:B------:R-:W-:Y:S05]  /*0420*/  BSYNC.RECONVERGENT B0 ;  /* 0x0000000000007941 */ /* 0x000fea0003800200 */
.L_x_6:
[----:B------:R-:W3:Y:S01]  /*0430*/  LDCU.64 UR4, c[0x0][0xc88] ;  /* 0x00019100ff0477ac */ /* 0x000ee20008000a00 */
[----:B------:R-:W-:Y:S02]  /*0440*/  UISETP.EQ.U32.AND UP1, UPT, UR12, URZ, UPT ;  /* 0x000000ff0c00728c */ /* 0x000fe4000bf22070 */
[----:B------:R-:W-:Y:S02]  /*0450*/  UPLOP3.LUT UP2, UPT, UPT, UPT, UPT, 0x80, 0x8 ;  /* 0x000000000008789c */ /* 0x000fe40003f4f070 */
[----:B---3--:R-:W-:-:S04]  /*0460*/  UISETP.NE.U32.AND UP0, UPT, UR4, URZ, UPT ;  /* 0x000000ff0400728c */ /* 0x008fc8000bf05070 */
[----:B------:R-:W-:-:S04]  /*0470*/  UISETP.NE.AND.EX UP0, UPT, UR5, URZ, UPT, UP0 ;  /* 0x000000ff0500728c */ /* 0x000fc8000bf05300 */
[----:B------:R-:W-:-:S04]  /*0480*/  UISETP.EQ.OR.EX UP3, UPT, UR13, URZ, !UP0, UP1 ;  /* 0x000000ff0d00728c */ /* 0x000fc8000c762710 */
[----:B------:R-:W-:-:S05]  /*0490*/  UP2UR UR54, UPR, URZ, 0x8 ;  /* 0x00000008ff367883 */ /* 0x000fca0008000000 */
[----:B------:R-:W-:Y:S07]  /*04a0*/  BRA.U !UP3, `(.L_x_8) ;  /* 0x000000010b207547 */ /* 0x000fee000b800000 */
[----:B------:R-:W-:Y:S01]  /*04b0*/  UISETP.NE.U32.AND UP2, UPT, UR12, URZ, UPT ;  /* 0x000000ff0c00728c */ /* 0x000fe2000bf45070 */
[----:B-----5:R-:W-:Y:S01]  /*04c0*/  FSETP.NEU.AND P0, PT, R49, RZ, PT ;  /* 0x000000ff3100720b */ /* 0x020fe20003f0d000 */
[----:B------:R-:W-:Y:S02]  /*04d0*/  USEL UR4, URZ, 0xffffffff, UP0 ;  /* 0xffffffffff047887 */ /* 0x000fe40008000000 */
[----:B------:R-:W-:-:S10]  /*04e0*/  UISETP.NE.AND.EX UP2, UPT, UR13, URZ, UPT, UP2 ;  /* 0x000000ff0d00728c */ /* 0x000fd4000bf45320 */
[----:B------:R-:W-:Y:S01]  /*04f0*/  VOTEU.ANY UP1, P0 ;  /* 0x0000000000ff7886 */ /* 0x000fe20000020100 */
[----:B------:R-:W-:-:S04]  /*0500*/  @!UP2 USEL UR4, URZ, 0xffffffff, UP1 ;  /* 0xffffffffff04a887 */ /* 0x000fc80008800000 */
[----:B------:R-:W-:-:S04]  /*0510*/  ULOP3.LUT UR4, UR4, 0x1, URZ, 0xc0, !UPT ;  /* 0x0000000104047892 */ /* 0x000fc8000f8ec0ff */
[----:B------:R-:W-:-:S11]  /*0520*/  UISETP.NE.U32.AND UP2, UPT, UR4, 0x1, UPT ;  /* 0x000000010400788c */ /* 0x000fd6000bf45070 */
.L_x_8:
[----:B-12---:R-:W1:Y:S01]  /*0530*/  SHFL.IDX PT, R2, R92, RZ, 0x1f ;  /* 0x00001fff5c027589 */ /* 0x006e6200000e0000 */
[----:B------:R-:W-:-:S04]  /*0540*/  UISETP.NE.AND UP1, UPT, UR14, 0x2, UPT ;  /* 0x000000020e00788c */ /* 0x000fc8000bf25270 */
[----:B------:R-:W-:Y:S01]  /*0550*/  USEL UR21, URZ, 0x1, UP1 ;  /* 0x00000001ff157887 */ /* 0x000fe20008800000 */
[----:B-1----:R-:W-:-:S13]  /*0560*/  ISETP.NE.AND P0, PT, R2, RZ, PT ;  /* 0x000000ff0200720c */ /* 0x002fda0003f05270 */
[----:B------:R-:W-:Y:S05]  /*0570*/  @P0 BRA `(.L_x_9) ;  /* 0x0000000000480947 */ /* 0x000fea0003800000 */
[----:B------:R-:W1:Y:S01]  /*0580*/  S2UR UR4, SR_CgaCtaId ;  /* 0x00000000000479c3 */ /* 0x000e620000008800 */
[----:B------:R-:W-:Y:S01]  /*0590*/  UMOV UR5, 0x400 ;  /* 0x0000040000057882 */ /* 0x000fe20000000000 */
[----:B------:R-:W-:Y:S01]  /*05a0*/  UMOV UR6, 0x1 ;  /* 0x0000000100067882 */ /* 0x000fe20000000000 */
[----:B------:R-:W-:Y:S01]  /*05b0*/  ELECT P0, URZ, PT ;  /* 0x0000000000ff782f */ /* 0x000fe20003800000 */
[----:B------:R-:W-:-:S04]  /*05c0*/  UIADD3 UR6, UPT, UPT, -UR6, 0x100000, URZ ;  /* 0x0010000006067890 */ /* 0x000fc8000fffe1ff */
[----:B------:R-:W-:Y:S02]  /*05d0*/  USHF.L.U32 UR7, UR6, 0xb, URZ ;  /* 0x0000000b06077899 */ /* 0x000fe400080006ff */
[----:B------:R-:W-:Y:S02]  /*05e0*/  USHF.L.U32 UR6, UR6, 0x1, URZ ;  /* 0x0000000106067899 */ /* 0x000fe400080006ff */
[----:B-1----:R-:W-:Y:S01]  /*05f0*/  ULEA UR4, UR4, UR5, 0x18 ;  /* 0x0000000504047291 */ /* 0x002fe2000f8ec0ff */
[----:B------:R-:W1:Y:S11]  /*0600*/  FENCE.VIEW.ASYNC.S ;  /* 0x00000000000073c6 */ /* 0x000e760000000000 */
[----:B-1----:R1:W2:Y:S01]  /*0610*/  SYNCS.EXCH.64 URZ, [UR4], UR6 ;  /* 0x0000000604ff75b2 */ /* 0x0022a20008000100 */
[----:B------:R1:W3:Y:S01]  /*0620*/  SYNCS.EXCH.64 URZ, [UR4+0x20], UR6 ;  /* 0x0000200604ff75b2 */ /* 0x0002e20008000100 */
[----:B------:R1:W4:Y:S01]  /*0630*/  SYNCS.EXCH.64 URZ, [UR4+0x8], UR6 ;  /* 0x0000080604ff75b2 */ /* 0x0003220008000100 */
[----:B------:R1:W1:Y:S01]  /*0640*/  SYNCS.EXCH.64 URZ, [UR4+0x28], UR6 ;  /* 0x0000280604ff75b2 */ /* 0x0002620008000100 */
[----:B------:R1:W1:Y:S01]  /*0650*/  SYNCS.EXCH.64 URZ, [UR4+0x10], UR6 ;  /* 0x0000100604ff75b2 */ /* 0x0002620008000100 */
[----:B------:R1:W1:Y:S01]  /*0660*/  SYNCS.EXCH.64 URZ, [UR4+0x30], UR6 ;  /* 0x0000300604ff75b2 */ /* 0x0002620008000100 */
[----:B------:R1:W1:Y:S01]  /*0670*/  SYNCS.EXCH.64 URZ, [UR4+0x18], UR6 ;  /* 0x0000180604ff75b2 */ /* 0x0002620008000100 */
[----:B------:R1:W1:Y:S01]  /*0680*/  SYNCS.EXCH.64 URZ, [UR4+0x38], UR6 ;  /* 0x0000380604ff75b2 */ /* 0x0002620008000100 */
[----:B------:R-:W-:Y:S01]  /*0690*/  NOP ;  /* 0x0000000000007918 */ /* 0x000fe20000000000 */
.L_x_9:
[----:B------:R-:W2:Y:S01]  /*06a0*/  SHFL.IDX PT, R2, R92, RZ, 0x1f ;  /* 0x00001fff5c027589 */ /* 0x000ea200000e0000 */
[----:B------:R-:W-:Y:S01]  /*06b0*/  NOP ;  /* 0x0000000000007918 */ /* 0x000fe20000000000 */
[----:B--2---:R-:W-:-:S13]  /*06c0*/  ISETP.NE.AND P0, PT, R2, 0x1, PT ;  /* 0x000000010200780c */ /* 0x004fda0003f05270 */
[----:B------:R-:W-:Y:S05]  /*06d0*/  @P0 BRA `(.L_x_10) ;  /* 0x0000000000500947 */ /* 0x000fea0003800000 */
[----:B-1----:R-:W1:Y:S01]  /*06e0*/  S2UR UR4, SR_CgaCtaId ;  /* 0x00000000000479c3 */ /* 0x002e620000008800 */
[----:B------:R-:W-:Y:S01]  /*06f0*/  UMOV UR5, 0x400 ;  /* 0x0000040000057882 */ /* 0x000fe20000000000 */
[----:B------:R-:W-:Y:S01]  /*0700*/  UMOV UR8, 0x20 ;  /* 0x0000002000087882 */ /* 0x000fe20000000000 */
[----:B------:R-:W-:Y:S01]  /*0710*/  UMOV UR6, 0x80 ;  /* 0x0000008000067882 */ /* 0x000fe20000000000 */
[----:B------:R-:W-:-:S04]  /*0720*/  UIADD3 UR8, UPT, UPT, -UR8, 0x100000, URZ ;  /* 0x0010000008087890 */ /* 0x000fc8000fffe1ff */
[----:B------:R-:W-:Y:S02]  /*0730*/  USHF.L.U32 UR9, UR8, 0xb, URZ ;  /* 0x0000000b08097899 */ /* 0x000fe400080006ff */
[----:B------:R-:W-:Y:S02]  /*0740*/  USHF.L.U32 UR8, UR8, 0x1, URZ ;  /* 0x0000000108087899 */ /* 0x000fe400080006ff */
[----:B------:R-:W-:-:S04]  /*0750*/  UIADD3 UR6, UPT, UPT, -UR6, 0x100000, URZ ;  /* 0x0010000006067890 */ /* 0x000fc8000fffe1ff */
[----:B------:R-:W-:Y:S02]  /*0760*/  USHF.L.U32 UR7, UR6, 0xb, URZ ;  /* 0x0000000b06077899 */ /* 0x000fe400080006ff */
[----:B------:R-:W-:Y:S01]  /*0770*/  USHF.L.U32 UR6, UR6, 0x1, URZ ;  /* 0x0000000106067899 */ /* 0x000fe200080006ff */
[----:B------:R-:W-:Y:S01]  /*0780*/  ELECT P0, URZ, PT ;  /* 0x0000000000ff782f */ /* 0x000fe20003800000 */
[----:B-1----:R-:W-:Y:S01]  /*0790*/  ULEA UR4, UR4, UR5, 0x18 ;  /* 0x0000000504047291 */ /* 0x002fe2000f8ec0ff */
[----:B------:R-:W1:Y:S11]  /*07a0*/  FENCE.VIEW.ASYNC.S ;  /* 0x00000000000073c6 */ /* 0x000e760000000000 */
[----:B-1----:R2:W1:Y:S01]  /*07b0*/  SYNCS.EXCH.64 URZ, [UR4+0x40], UR8 ;  /* 0x0000400804ff75b2 */ /* 0x0024620008000100 */
[----:B------:R2:W1:Y:S01]  /*07c0*/  SYNCS.EXCH.64 URZ, [UR4+0x58], UR6 ;  /* 0x0000580604ff75b2 */ /* 0x0004620008000100 */
[----:B------:R2:W1:Y:S01]  /*07d0*/  SYNCS.EXCH.64 URZ, [UR4+0x48], UR8 ;  /* 0x0000480804ff75b2 */ /* 0x0004620008000100 */
[----:B------:R2:W1:Y:S01]  /*07e0*/  SYNCS.EXCH.64 URZ, [UR4+0x60], UR6 ;  /* 0x0000600604ff75b2 */ /* 0x0004620008000100 */
[----:B------:R2:W1:Y:S01]  /*07f0*/  SYNCS.EXCH.64 URZ, [UR4+0x50], UR8 ;  /* 0x0000500804ff75b2 */ /* 0x0004620008000100 */
[----:B------:R2:W1:Y:S02]  /*0800*/  SYNCS.EXCH.64 URZ, [UR4+0x68], UR6 ;  /* 0x0000680604ff75b2 */ /* 0x0004640008000100 */
[----:B--2---:R-:W-:Y:S01]  /*0810*/  NOP ;  /* 0x0000000000007918 */ /* 0x004fe20000000000 */
.L_x_10:
[----:B------:R-:W2:Y:S01]  /*0820*/  SHFL.IDX PT, R2, R92, RZ, 0x1f ;  /* 0x00001fff5c027589 */ /* 0x000ea200000e0000 */
[----:B------:R-:W-:Y:S01]  /*0830*/  NOP ;  /* 0x0000000000007918 */ /* 0x000fe20000000000 */
[----:B--2---:R-:W-:-:S13]  /*0840*/  ISETP.NE.AND P0, PT, R2, 0x3, PT ;  /* 0x000000030200780c */ /* 0x004fda0003f05270 */
[----:B------:R-:W-:Y:S05]  /*0850*/  @P0 BRA `(.L_x_11) ;  /* 0x0000000000300947 */ /* 0x000fea0003800000 */
[----:B-1----:R-:W1:Y:S01]  /*0860*/  S2UR UR6, SR_CgaCtaId ;  /* 0x00000000000679c3 */ /* 0x002e620000008800 */
[----:B------:R-:W-:Y:S01]  /*0870*/  UMOV UR4, 0x400 ;  /* 0x0000040000047882 */ /* 0x000fe20000000000 */
[----:B------:R-:W-:Y:S01]  /*0880*/  UMOV UR5, 0x20 ;  /* 0x0000002000057882 */ /* 0x000fe20000000000 */
[----:B------:R-:W-:Y:S01]  /*0890*/  ELECT P0, URZ, PT ;  /* 0x0000000000ff782f */ /* 0x000fe20003800000 */
[----:B-1----:R-:W-:Y:S02]  /*08a0*/  ULEA UR6, UR6, UR4, 0x18 ;  /* 0x0000000406067291 */ /* 0x002fe4000f8ec0ff */
[----:B------:R-:W-:-:S04]  /*08b0*/  UIADD3 UR4, UPT, UPT, -UR5, 0x100000, URZ ;  /* 0x0010000005047890 */ /* 0x000fc8000fffe1ff */
[----:B------:R-:W-:Y:S02]  /*08c0*/  USHF.L.U32 UR5, UR4, 0xb, URZ ;  /* 0x0000000b04057899 */ /* 0x000fe400080006ff */
[----:B------:R-:W-:Y:S01]  /*08d0*/  USHF.L.U32 UR4, UR4, 0x1, URZ ;  /* 0x0000000104047899 */ /* 0x000fe200080006ff */
[----:B------:R-:W1:Y:S11]  /*08e0*/  FENCE.VIEW.ASYNC.S ;  /* 0x00000000000073c6 */ /* 0x000e760000000000 */
[----:B-1----:R2:W1:Y:S01]  /*08f0*/  SYNCS.EXCH.64 URZ, [UR6+0x70], UR4 ;  /* 0x0000700406ff75b2 */ /* 0x0024620008000100 */
[----:B------:R2:W1:Y:S02]  /*0900*/  SYNCS.EXCH.64 URZ, [UR6+0x78], UR4 ;  /* 0x0000780406ff75b2 */ /* 0x0004640008000100 */
[----:B--2---:R-:W-:Y:S01]  /*0910*/  NOP ;  /* 0x0000000000007918 */ /* 0x004fe20000000000 */
.L_x_11:
[----:B------:R-:W2:Y:S01]  /*0920*/  SHFL.IDX PT, R2, R92, RZ, 0x1f ;  /* 0x00001fff5c027589 */ /* 0x000ea200000e0000 */
[----:B------:R-:W-:Y:S01]  /*0930*/  NOP ;  /* 0x0000000000007918 */ /* 0x000fe20000000000 */
[----:B--2---:R-:W-:-:S13]  /*0940*/  ISETP.NE.AND P0, PT, R2, 0x4, PT ;  /* 0x000000040200780c */ /* 0x004fda0003f05270 */
[----:B------:R-:W-:Y:S05]  /*0950*/  @P0 BRA `(.L_x_12) ;  /* 0x00000000004c0947 */ /* 0x000fea0003800000 */
[----:B-1----:R-:W1:Y:S01]  /*0960*/  S2UR UR6, SR_CgaCtaId ;  /* 0x00000000000679c3 */ /* 0x002e620000008800 */
[----:B------:R-:W-:Y:S01]  /*0970*/  UMOV UR4, 0x100 ;  /* 0x0000010000047882 */ /* 0x000fe20000000000 */
[----:B------:R-:W-:Y:S01]  /*0980*/  UMOV UR5, 0x400 ;  /* 0x0000040000057882 */ /* 0x000fe20000000000 */
[----:B------:R-:W-:Y:S01]  /*0990*/  USEL UR4, UR4, 0xe0, UP2 ;  /* 0x000000e004047887 */ /* 0x000fe20009000000 */
[----:B------:R-:W-:Y:S01]  /*09a0*/  UMOV UR8, 0x1 ;  /* 0x0000000100087882 */ /* 0x000fe20000000000 */
[----:B------:R-:W-:Y:S01]  /*09b0*/  ELECT P0, URZ, PT ;  /* 0x0000000000ff782f */ /* 0x000fe20003800000 */
[----:B------:R-:W-:-:S04]  /*09c0*/  UIADD3 UR8, UPT, UPT, -UR8, 0x100000, URZ ;  /* 0x0010000008087890 */ /* 0x000fc8000fffe1ff */
[----:B------:R-:W-:Y:S02]  /*09d0*/  USHF.L.U32 UR9, UR8, 0xb, URZ ;  /* 0x0000000b08097899 */ /* 0x000fe400080006ff */
[----:B------:R-:W-:Y:S02]  /*09e0*/  USHF.L.U32 UR8, UR8, 0x1, URZ ;  /* 0x0000000108087899 */ /* 0x000fe400080006ff */
[----:B-1----:R-:W-:Y:S02]  /*09f0*/  ULEA UR6, UR6, UR5, 0x18 ;  /* 0x0000000506067291 */ /* 0x002fe4000f8ec0ff */
[----:B------:R-:W-:-:S04]  /*0a00*/  UIADD3 UR4, UPT, UPT, -UR4, 0x100000, URZ ;  /* 0x0010000004047890 */ /* 0x000fc8000fffe1ff */
[----:B------:R-:W-:Y:S02]  /*0a10*/  USHF.L.U32 UR5, UR4, 0xb, URZ ;  /* 0x0000000b04057899 */ /* 0x000fe400080006ff */
[----:B------:R-:W-:Y:S01]  /*0a20*/  USHF.L.U32 UR4, UR4, 0x1, URZ ;  /* 0x0000000104047899 */ /* 0x000fe200080006ff */
[----:B------:R-:W1:Y:S03]  /*0a30*/  FENCE.VIEW.ASYNC.S ;  /* 0x00000000000073c6 */ /* 0x000e660000000000 */
[----:B-1----:R2:W1:Y:S08]  /*0a40*/  SYNCS.EXCH.64 URZ, [UR6+0x80], UR8 ;  /* 0x0000800806ff75b2 */ /* 0x0024700008000100 */
[----:B------:R2:W1:Y:S01]  /*0a50*/  SYNCS.EXCH.64 URZ, [UR6+0x90], UR4 ;  /* 0x0000900406ff75b2 */ /* 0x0004620008000100 */
[----:B------:R2:W1:Y:S01]  /*0a60*/  SYNCS.EXCH.64 URZ, [UR6+0x88], UR8 ;  /* 0x0000880806ff75b2 */ /* 0x0004620008000100 */
[----:B------:R2:W1:Y:S02]  /*0a70*/  SYNCS.EXCH.64 URZ, [UR6+0x98], UR4 ;  /* 0x0000980406ff75b2 */ /* 0x0004640008000100 */
[----:B--2---:R-:W-:Y:S01]  /*0a80*/  NOP ;  /* 0x0000000000007918 */ /* 0x004fe20000000000 */
.L_x_12:
        /* <DEDUP_REMOVED lines=20> */
[----:B------:R2:W1:Y:S02]  /*0bd0*/  SYNCS.EXCH.64 URZ, [UR4+0xb8], UR6 ;  /* 0x0000b80604ff75b2 */ /* 0x0004640008000100 */
[----:B--2---:R-:W-:Y:S01]  /*0be0*/  NOP ;  /* 0x0000000000007918 */ /* 0x004fe20000000000 */
.L_x_13:
[----:B------:R-:W2:Y:S01]  /*0bf0*/  SHFL.IDX PT, R2, R92, RZ, 0x1f ;  /* 0x00001fff5c027589 */ /* 0x000ea200000e0000 */
[----:B------:R-:W1:Y:S01]  /*0c00*/  S2UR UR20, SR_CTAID.X ;  /* 0x00000000001479c3 */ /* 0x000e620000002500 */
[----:B------:R-:W-:Y:S01]  /*0c10*/  NOP ;  /* 0x0000000000007918 */ /* 0x000fe20000000000 */
[----:B--2---:R-:W-:-:S13]  /*0c20*/  ISETP.NE.AND P0, PT, R2, 0x3, PT ;  /* 0x000000030200780c */ /* 0x004fda0003f05270 */
[----:B-1----:R-:W-:Y:S05]  /*0c30*/  @P0 BRA `(.L_x_14) ;  /* 0x0000000000380947 */ /* 0x002fea0003800000 */
        /* <DEDUP_REMOVED lines=9> */
[----:B-1----:R1:W2:Y:S01]  /*0cd0*/  SYNCS.EXCH.64 URZ, [UR4+0xc0], UR6 ;  /* 0x0000c00604ff75b2 */ /* 0x0022a20008000100 */
[----:B------:R1:W1:Y:S01]  /*0ce0*/  SYNCS.EXCH.64 URZ, [UR4+0xd0], UR6 ;  /* 0x0000d00604ff75b2 */ /* 0x0002620008000100 */
[----:B------:R1:W1:Y:S01]  /*0cf0*/  SYNCS.EXCH.64 URZ, [UR4+0xc8], UR6 ;  /* 0x0000c80604ff75b2 */ /* 0x0002620008000100 */
[----:B------:R1:W1:Y:S01]  /*0d00*/  SYNCS.EXCH.64 URZ, [UR4+0xd8], UR6 ;  /* 0x0000d80604ff75b2 */ /* 0x0002620008000100 */
[----:B------:R-:W-:Y:S01]  /*0d10*/  NOP ;  /* 0x0000000000007918 */ /* 0x000fe20000000000 */
.L_x_14:
[----:B-1----:R-:W1:Y:S01]  /*0d20*/  S2UR UR4, SR_CTAID.Y ;  /* 0x00000000000479c3 */ /* 0x002e620000002600 */
[----:B------:R-:W-:-:S05]  /*0d30*/  CS2R.32 R87, SR_CgaSize ;  /* 0x0000000000577805 */ /* 0x000fca0000008a00 */
[----:B------:R-:W-:-:S05]  /*0d40*/  IMAD R87, R87, -0xa0, RZ ;  /* 0xffffff6057577824 */ /* 0x000fca00078e02ff */
[----:B------:R-:W-:-:S14]  /*0d50*/  R2UR UR5, R87 ;  /* 0x00000000570572ca */ /* 0x000fdc00000e0000 */
[----:B------:R-:W3:Y:S01]  /*0d60*/  LDCU UR5, c[0x0][UR5+0x2b4] ;  /* 0x00005680050577ac */ /* 0x000ee20008000800 */
[----:B------:R-:W-:Y:S01]  /*0d70*/  I2FP.F32.U32 R87, UR20 ;  /* 0x0000001400577c45 */ /* 0x000fe20008201000 */
[----:B------:R-:W-:Y:S01]  /*0d80*/  NOP ;  /* 0x0000000000007918 */ /* 0x000fe20000000000 */
[----:B------:R-:W-:-:S05]  /*0d90*/  CS2R.32 R86, SR_CgaSize ;  /* 0x0000000000567805 */ /* 0x000fca0000008a00 */
[----:B------:R-:W-:-:S05]  /*0da0*/  IMAD R86, R86, -0xa0, RZ ;  /* 0xffffff6056567824 */ /* 0x000fca00078e02ff */
[----:B------:R-:W-:-:S14]  /*0db0*/  R2UR UR6, R86 ;  /* 0x00000000560672ca */ /* 0x000fdc00000e0000 */
[----:B------:R-:W4:Y:S01]  /*0dc0*/  LDCU UR6, c[0x0][UR6+0x2b0] ;  /* 0x00005600060677ac */ /* 0x000f220008000800 */
[----:B------:R-:W2:Y:S01]  /*0dd0*/  LDC R10, c[0x0][0xf24] ;  /* 0x0003c900ff0a7b82 */ /* 0x000ea20000000800 */
[----:B------:R-:W-:-:S05]  /*0de0*/  CS2R.32 R2, SR_CgaSize ;  /* 0x0000000000027805 */ /* 0x000fca0000008a00 */
[----:B------:R-:W-:-:S06]  /*0df0*/  IMAD R2, R2, -0xa0, RZ ;  /* 0xffffff6002027824 */ /* 0x000fcc00078e02ff */
[----:B------:R-:W2:Y:S01]  /*0e00*/  LDC R2, c[0x0][R2+0x2a4] ;  /* 0x0000a90002027b82 */ /* 0x000ea20000000800 */
[----:B----4-:R-:W-:Y:S01]  /*0e10*/  FMUL R87, R87, UR6 ;  /* 0x0000000657577c20 */ /* 0x010fe20008400000 */
[----:B-1----:R-:W-:Y:S02]  /*0e20*/  I2FP.F32.U32 R86, UR4 ;  /* 0x0000000400567c45 */ /* 0x002fe40008201000 */
[----:B------:R-:W-:-:S05]  /*0e30*/  CS2R.32 R3, SR_CgaSize ;  /* 0x0000000000037805 */ /* 0x000fca0000008a00 */
[----:B------:R-:W-:-:S06]  /*0e40*/  IMAD R3, R3, -0xa0, RZ ;  /* 0xffffff6003037824 */ /* 0x000fcc00078e02ff */
[----:B------:R-:W1:Y:S01]  /*0e50*/  LDC R3, c[0x0][R3+0x2a0] ;  /* 0x0000a80003037b82 */ /* 0x000e620000000800 */
[----:B------:R-:W-:Y:S01]  /*0e60*/  MOV R14, UR4 ;  /* 0x00000004000e7c02 */ /* 0x000fe20008000f00 */
[----:B---3--:R-:W-:Y:S01]  /*0e70*/  FMUL R86, R86, UR5 ;  /* 0x0000000556567c20 */ /* 0x008fe20008400000 */
[----:B------:R-:W3:Y:S05]  /*0e80*/  F2I.U32.TRUNC.NTZ R87, R87 ;  /* 0x0000005700577305 */ /* 0x000eea000020f000 */
[----:B--2---:R-:W-:Y:S01]  /*0e90*/  BAR.SYNC.DEFER_BLOCKING 0x0 ;  /* 0x0000000000007b1d */ /* 0x004fe20000010000 */
[----:B------:R-:W-:-:S07]  /*0ea0*/  ISETP.GE.AND P0, PT, R10, 0x1, PT ;  /* 0x000000010a00780c */ /* 0x000fce0003f06270 */
[----:B------:R-:W2:Y:S01]  /*0eb0*/  S2UR UR52, SR_CTAID.Z ;  /* 0x00000000003479c3 */ /* 0x000ea20000002700 */
[----:B------:R-:W4:Y:S01]  /*0ec0*/  F2I.U32.TRUNC.NTZ R86, R86 ;  /* 0x0000005600567305 */ /* 0x000f22000020f000 */
[----:B---3--:R-:W-:-:S05]  /*0ed0*/  IADD3 R87, PT, PT, -R87, RZ, RZ ;  /* 0x000000ff57577210 */ /* 0x008fca0007ffe1ff */
[----:B-1----:R-:W-:Y:S01]  /*0ee0*/  IMAD R87, R3, R87, UR20 ;  /* 0x0000001403577e24 */ /* 0x002fe2000f8e0257 */
[----:B----4-:R-:W-:-:S05]  /*0ef0*/  IADD3 R86, PT, PT, -R86, RZ, RZ ;  /* 0x000000ff56567210 */ /* 0x010fca0007ffe1ff */
[----:B------:R-:W-:Y:S01]  /*0f00*/  IMAD R86, R2, R86, UR4 ;  /* 0x0000000402567e24 */ /* 0x000fe2000f8e0256 */
[----:B--2---:R-:W-:Y:S06]  /*0f10*/  @!P0 BRA `(.L_x_15) ;  /* 0x0000000000c08947 */ /* 0x004fec0003800000 */
[----:B------:R-:W1:Y:S01]  /*0f20*/  LDC.64 R4, c[0x0][0xf18] ;  /* 0x0003c600ff047b82 */ /* 0x000e620000000a00 */
[----:B------:R-:W-:-:S07]  /*0f30*/  ISETP.NE.AND P0, PT, R10, 0x1, PT ;  /* 0x000000010a00780c */ /* 0x000fce0003f05270 */
[----:B------:R-:W2:Y:S08]  /*0f40*/  LDC R9, c[0x0][0xf0c] ;  /* 0x0003c300ff097b82 */ /* 0x000eb00000000800 */
[----:B------:R-:W3:Y:S08]  /*0f50*/  LDC R12, c[0x0][0x370] ;  /* 0x0000dc00ff0c7b82 */ /* 0x000ef00000000800 */
[----:B------:R-:W4:Y:S01]  /*0f60*/  LDC R11, c[0x0][0x374] ;  /* 0x0000dd00ff0b7b82 */ /* 0x000f220000000800 */
[----:B-1----:R-:W-:-:S07]  /*0f70*/  ISETP.NE.AND P1, PT, R4, 0x1, PT ;  /* 0x000000010400780c */ /* 0x002fce0003f25270 */
[----:B------:R-:W3:Y:S01]  /*0f80*/  LDC.64 R6, c[0x0][0xf10] ;  /* 0x0003c400ff067b82 */ /* 0x000ee20000000a00 */
[----:B--2---:R-:W-:-:S07]  /*0f90*/  ISETP.NE.AND P2, PT, R9, 0x1, PT ;  /* 0x000000010900780c */ /* 0x004fce0003f45270 */
[----:B------:R-:W1:Y:S08]  /*0fa0*/  LDC R8, c[0x0][0xf20] ;  /* 0x0003c800ff087b82 */ /* 0x000e700000000800 */
[----:B------:R-:W2:Y:S01]  /*0fb0*/  LDC.64 R2, c[0x0][0xf28] ;  /* 0x0003ca00ff027b82 */ /* 0x000ea20000000a00 */
[----:B----4-:R-:W-:-:S04]  /*0fc0*/  IMAD.HI.U32 R13, R11, R5, RZ ;  /* 0x000000050b0d7227 */ /* 0x010fc800078e00ff */
[----:B---3--:R-:W-:-:S04]  /*0fd0*/  IMAD.HI.U32 R15, R12, R6, RZ ;  /* 0x000000060c0f7227 */ /* 0x008fc800078e00ff */
[----:B------:R-:W-:Y:S01]  /*0fe0*/  IMAD.HI.U32 R6, R6, UR20, RZ ;  /* 0x0000001406067c27 */ /* 0x000fe2000f8e00ff */
[----:B------:R-:W-:Y:S02]  /*0ff0*/  @P2 SHF.R.U32.HI R12, RZ, R7, R15 ;  /* 0x00000007ff0c2219 */ /* 0x000fe4000001160f */
[----:B-1----:R-:W-:Y:S01]  /*1000*/  @P1 SHF.R.U32.HI R11, RZ, R8, R13 ;  /* 0x00000008ff0b1219 */ /* 0x002fe2000001160d */
[----:B------:R-:W-:Y:S01]  /*1010*/  IMAD.HI.U32 R15, R14, R5, RZ ;  /* 0x000000050e0f7227 */ /* 0x000fe200078e00ff */
[----:B------:R-:W-:-:S04]  /*1020*/  SHF.R.U32.HI R6, RZ, R7, R6 ;  /* 0x00000007ff067219 */ /* 0x000fc80000011606 */
[----:B------:R-:W-:Y:S01]  /*1030*/  SHF.R.U32.HI R15, RZ, R8, R15 ;  /* 0x00000008ff0f7219 */ /* 0x000fe2000001160f */
[----:B--2---:R-:W-:-:S03]  /*1040*/  IMAD.HI.U32 R13, R11, R2, RZ ;  /* 0x000000020b0d7227 */ /* 0x004fc600078e00ff */
[----:B------:R-:W-:Y:S01]  /*1050*/  SEL R15, R14, R15, !P1 ;  /* 0x0000000f0e0f7207 */ /* 0x000fe20004800000 */
[----:B------:R-:W-:Y:S01]  /*1060*/  IMAD.HI.U32 R5, R12, R2, RZ ;  /* 0x000000020c057227 */ /* 0x000fe200078e00ff */
[----:B------:R-:W-:-:S04]  /*1070*/  @P0 SHF.R.U32.HI R11, RZ, R3, R13 ;  /* 0x00000003ff0b0219 */ /* 0x000fc8000001160d */
[----:B------:R-:W-:Y:S01]  /*1080*/  @P0 SHF.R.U32.HI R12, RZ, R3, R5 ;  /* 0x00000003ff0c0219 */ /* 0x000fe20000011605 */
[----:B------:R-:W-:Y:S02]  /*1090*/  IMAD.U32 R5, RZ, RZ, UR20 ;  /* 0x00000014ff057e24 */ /* 0x000fe4000f8e00ff */
[----:B------:R-:W-:-:S03]  /*10a0*/  IMAD R11, R11, R10, RZ ;  /* 0x0000000a0b0b7224 */ /* 0x000fc600078e02ff */
[----:B------:R-:W-:Y:S01]  /*10b0*/  SEL R5, R5, R6, !P2 ;  /* 0x0000000605057207 */ /* 0x000fe20005000000 */
[----:B------:R-:W-:Y:S01]  /*10c0*/  IMAD R6, R12, R10, RZ ;  /* 0x0000000a0c067224 */ /* 0x000fe200078e02ff */
[----:B------:R-:W-:-:S04]  /*10d0*/  ISETP.GE.AND P1, PT, R15, R11, PT ;  /* 0x0000000b0f00720c */ /* 0x000fc80003f26270 */
[----:B------:R-:W-:Y:S01]  /*10e0*/  ISETP.GE.OR P1, PT, R5, R6, P1 ;  /* 0x000000060500720c */ /* 0x000fe20000f26670 */
[----:B------:R-:W-:-:S05]  /*10f0*/  IMAD.HI.U32 R6, R15, R2, RZ ;  /* 0x000000020f067227 */ /* 0x000fca00078e00ff */
[----:B------:R-:W-:-:S04]  /*1100*/  SHF.R.U32.HI R6, RZ, R3, R6 ;  /* 0x00000003ff067219 */ /* 0x000fc80000011606 */
[----:B------:R-:W-:-:S03]  /*1110*/  SEL R6, R15, R6, !P0 ;  /* 0x000000060f067207 */ /* 0x000fc60004000000 */
[----:B------:R-:W-:-:S04]  /*1120*/  @!P1 IMAD.HI.U32 R7, R5, R2, RZ ;  /* 0x0000000205079227 */ /* 0x000fc800078e00ff */
[----:B------:R-:W-:Y:S01]  /*1130*/  IMAD.MOV R2, RZ, RZ, -R6 ;  /* 0x000000ffff027224 */ /* 0x000fe200078e0a06 */
[----:B------:R-:W-:-:S03]  /*1140*/  @!P1 SHF.R.U32.HI R3, RZ, R3, R7 ;  /* 0x00000003ff039219 */ /* 0x000fc60000011607 */
[----:B------:R-:W-:Y:S01]  /*1150*/  IMAD R2, R10, R2, R15 ;  /* 0x000000020a027224 */ /* 0x000fe200078e020f */
[----:B------:R-:W-:-:S04]  /*1160*/  @!P1 SEL R3, R5, R3, !P0 ;  /* 0x0000000305039207 */ /* 0x000fc80004000000 */
[----:B------:R-:W-:Y:S01]  /*1170*/  @!P1 IADD3 R6, PT, PT, R6, -R3, RZ ;  /* 0x8000000306069210 */ /* 0x000fe20007ffe0ff */
[----:B------:R-:W-:Y:S01]  /*1180*/  @!P1 IMAD R12, R2, R12, R3 ;  /* 0x0000000c020c9224 */ /* 0x000fe200078e0203 */
[----:B------:R-:W-:Y:S01]  /*1190*/  IADD3 R2, PT, PT, -R15, RZ, RZ ;  /* 0x000000ff0f027210 */ /* 0x000fe20007ffe1ff */
[--C-:B------:R-:W-:Y:S02]  /*11a0*/  IMAD.MOV R3, RZ, RZ, -R5.reuse ;  /* 0x000000ffff037224 */ /* 0x100fe400078e0a05 */
[----:B------:R-:W-:Y:S01]  /*11b0*/  @!P1 IMAD R15, R6, R10, R5 ;  /* 0x0000000a060f9224 */ /* 0x000fe200078e0205 */
[----:B------:R-:W-:Y:S01]  /*11c0*/  @!P1 MOV R5, R12 ;  /* 0x0000000c00059202 */ /* 0x000fe20000000f00 */
[----:B------:R-:W-:Y:S02]  /*11d0*/  IMAD R3, R9, R3, UR20 ;  /* 0x0000001409037e24 */ /* 0x000fe4000f8e0203 */
[----:B------:R-:W-:Y:S02]  /*11e0*/  IMAD R2, R4, R2, R14 ;  /* 0x0000000204027224 */ /* 0x000fe400078e020e */
[----:B------:R-:W-:-:S02]  /*11f0*/  IMAD R3, R5, R9, R3 ;  /* 0x0000000905037224 */ /* 0x000fc400078e0203 */
[----:B------:R-:W-:-:S03]  /*1200*/  IMAD R14, R15, R4, R2 ;  /* 0x000000040f0e7224 */ /* 0x000fc600078e0202 */
[----:B------:R-:W-:Y:S02]  /*1210*/  R2UR UR20, R3 ;  /* 0x00000000031472ca */ /* 0x000fe400000e0000 */
.L_x_15:
[----:B------:R-:W1:Y:S01]  /*1220*/  LDCU UR4, c[0x0][0xf30] ;  /* 0x0001e600ff0477ac */ /* 0x000e620008000800 */
[----:B------:R-:W2:Y:S08]  /*1230*/  S2UR UR53, SR_CgaCtaId ;  /* 0x00000000003579c3 */ /* 0x000eb00000008800 */
[----:B------:R-:W3:Y:S01]  /*1240*/  LDC R40, c[0x0][0xf24] ;  /* 0x0003c900ff287b82 */ /* 0x000ee20000000800 */
[----:B-1----:R-:W-:-:S09]  /*1250*/  UISETP.NE.AND UP1, UPT, UR4, 0x1, UPT ;  /* 0x000000010400788c */ /* 0x002fd2000bf25270 */
[----:B--2---:R-:W-:Y:S05]  /*1260*/  BRA.U UP1, `(.L_x_16) ;  /* 0x0000000101487547 */ /* 0x004fea000b800000 */
[----:B------:R-:W1:Y:S08]  /*1270*/  LDC.64 R2, c[0x0][0xf18] ;  /* 0x0003c600ff027b82 */ /* 0x000e700000000a00 */
[----:B------:R-:W2:Y:S08]  /*1280*/  LDC.64 R4, c[0x0][0xf10] ;  /* 0x0003c400ff047b82 */ /* 0x000eb00000000a00 */
[----:B------:R-:W4:Y:S08]  /*1290*/  LDC R6, c[0x0][0xf20] ;  /* 0x0003c800ff067b82 */ /* 0x000f300000000800 */
[----:B------:R-:W3:Y:S01]  /*12a0*/  LDC R7, c[0x0][0xf0c] ;  /* 0x0003c300ff077b82 */ /* 0x000ee20000000800 */
[----:B-1----:R-:W-:Y:S01]  /*12b0*/  IMAD.HI.U32 R3, R14, R3, RZ ;  /* 0x000000030e037227 */ /* 0x002fe200078e00ff */
[----:B------:R-:W-:-:S03]  /*12c0*/  ISETP.NE.AND P0, PT, R2, 0x1, PT ;  /* 0x000000010200780c */ /* 0x000fc60003f05270 */
[----:B--2---:R-:W-:-:S05]  /*12d0*/  IMAD.HI.U32 R4, R4, UR20, RZ ;  /* 0x0000001404047c27 */ /* 0x004fca000f8e00ff */
[----:B------:R-:W-:Y:S02]  /*12e0*/  SHF.R.U32.HI R4, RZ, R5, R4 ;  /* 0x00000005ff047219 */ /* 0x000fe40000011604 */
[----:B----4-:R-:W-:Y:S01]  /*12f0*/  SHF.R.U32.HI R6, RZ, R6, R3 ;  /* 0x00000006ff067219 */ /* 0x010fe20000011603 */
[----:B------:R-:W-:-:S03]  /*1300*/  IMAD.U32 R3, RZ, RZ, UR20 ;  /* 0x00000014ff037e24 */ /* 0x000fc6000f8e00ff */
[----:B------:R-:W-:Y:S02]  /*1310*/  SEL R6, R14, R6, !P0 ;  /* 0x000000060e067207 */ /* 0x000fe40004000000 */
[----:B---3--:R-:W-:-:S04]  /*1320*/  ISETP.NE.AND P1, PT, R7, 0x1, PT ;  /* 0x000000010700780c */ /* 0x008fc80003f25270 */
[----:B------:R-:W-:-:S05]  /*1330*/  SEL R3, R3, R4, !P1 ;  /* 0x0000000403037207 */ /* 0x000fca0004800000 */
[----:B------:R-:W-:Y:S02]  /*1340*/  IMAD.IADD R4, R6, 0x1, -R3 ;  /* 0x0000000106047824 */ /* 0x000fe400078e0a03 */
[----:B------:R-:W-:Y:S02]  /*1350*/  IMAD.IADD R3, R3, 0x1, -R6 ;  /* 0x0000000103037824 */ /* 0x000fe400078e0a06 */
[----:B------:R-:W-:Y:S02]  /*1360*/  IMAD R4, R4, R7, UR20 ;  /* 0x0000001404047e24 */ /* 0x000fe4000f8e0207 */
[----:B------:R-:W-:-:S03]  /*1370*/  IMAD R14, R3, R2, R14 ;  /* 0x00000002030e7224 */ /* 0x000fc600078e020e */
[----:B------:R-:W-:-:S15]  /*1380*/  R2UR UR20, R4 ;  /* 0x00000000041472ca */ /* 0x000fde00000e0000 */
.L_x_16:
[----:B------:R-:W-:Y:S01]  /*1390*/  BAR.SYNC.DEFER_BLOCKING 0x0 ;  /* 0x0000000000007b1d */ /* 0x000fe20000010000 */
[----:B------:R-:W-:Y:S01]  /*13a0*/  UISETP.NE.AND UP1, UPT, UR14, 0x2, UPT ;  /* 0x000000020e00788c */ /* 0x000fe2000bf25270 */
[----:B------:R-:W-:Y:S02]  /*13b0*/  ISETP.NE.OR P5, PT, R0, 0x2, !P5 ;  /* 0x000000020000780c */ /* 0x000fe40006fa5670 */
[----:B------:R-:W-:-:S06]  /*13c0*/  LOP3.LUT R2, R93, 0x1f, RZ, 0xc0, !PT ;  /* 0x0000001f5d027812 */ /* 0x000fcc00078ec0ff */
[----:B------:R-:W-:Y:S05]  /*13d0*/  BRA.U UP1, `(.L_x_17) ;  /* 0x0000001501707547 */ /* 0x000fea000b800000 */
[----:B------:R-:W1:Y:S01]  /*13e0*/  LDCU UR6, c[0x0][0x38c] ;  /* 0x00007180ff0677ac */ /* 0x000e620008000800 */
[----:B------:R-:W2:Y:S01]  /*13f0*/  LDC R8, c[0x0][0x370] ;  /* 0x0000dc00ff087b82 */ /* 0x000ea20000000800 */
[----:B------:R-:W-:Y:S01]  /*1400*/  PLOP3.LUT P1, PT, PT, PT, UP2, 0x80, 0x8 ;  /* 0x000000000008781c */ /* 0x000fe20003f2f028 */
[----:B------:R-:W-:Y:S01]  /*1410*/  IMAD.MOV.U32 R16, RZ, RZ, 0x1 ;  /* 0x00000001ff107424 */ /* 0x000fe200078e00ff */
[----:B------:R-:W-:Y:S01]  /*1420*/  ISETP.EQ.OR P4, PT, R2, RZ, P5 ;  /* 0x000000ff0200720c */ /* 0x000fe20002f82670 */
[----:B------:R-:W-:Y:S01]  /*1430*/  IMAD.MOV.U32 R15, RZ, RZ, RZ ;  /* 0x000000ffff0f7224 */ /* 0x000fe200078e00ff */
[----:B------:R-:W-:Y:S02]  /*1440*/  PLOP3.LUT P1, PT, P1, PT, PT, 0x8, 0x80 ;  /* 0x000000000080781c */ /* 0x000fe40000f2e170 */
[----:B------:R-:W-:Y:S01]  /*1450*/  CS2R R12, SRZ ;  /* 0x00000000000c7805 */ /* 0x000fe2000001ff00 */
[----:B------:R-:W-:Y:S01]  /*1460*/  IMAD.MOV.U32 R11, RZ, RZ, 0x1 ;  /* 0x00000001ff0b7424 */ /* 0x000fe200078e00ff */
[----:B------:R-:W4:Y:S01]  /*1470*/  LDC R0, c[0x0][0x374] ;  /* 0x0000dd00ff007b82 */ /* 0x000f220000000800 */
[----:B------:R-:W2:Y:S01]  /*1480*/  LDCU.64 UR46, c[0x0][0x348] ;  /* 0x00006900ff2e77ac */ /* 0x000ea20008000a00 */
[----:B------:R-:W-:Y:S01]  /*1490*/  UMOV UR29, URZ ;  /* 0x000000ff001d7c82 */ /* 0x000fe20008000000 */
[----:B-1----:R-:W-:-:S02]  /*14a0*/  UIADD3 UR5, UPT, UPT, UR6, 0xff, URZ ;  /* 0x000000ff06057890 */ /* 0x002fc4000fffe0ff */
[----:B------:R-:W-:Y:S02]  /*14b0*/  UIADD3 UR58, UPT, UPT, UR6, 0x1fe, URZ ;  /* 0x000001fe063a7890 */ /* 0x000fe4000fffe0ff */
[----:B------:R-:W-:-:S04]  /*14c0*/  USHF.R.S32.HI UR4, URZ, 0x1f, UR5 ;  /* 0x0000001fff047899 */ /* 0x000fc80008011405 */
[----:B------:R-:W-:-:S04]  /*14d0*/  ULEA.HI UR4, UR4, UR5, URZ, 0x8 ;  /* 0x0000000504047291 */ /* 0x000fc8000f8f40ff */
[----:B------:R-:W-:Y:S02]  /*14e0*/  USHF.R.S32.HI UR56, URZ, 0x8, UR4 ;  /* 0x00000008ff387899 */ /* 0x000fe40008011404 */
[----:B------:R-:W-:Y:S02]  /*14f0*/  UIADD3 UR4, UPT, UPT, UR6, -0x1, URZ ;  /* 0xffffffff06047890 */ /* 0x000fe4000fffe0ff */
[----:B------:R-:W-:Y:S02]  /*1500*/  UISETP.LT.U32.AND UP0, UPT, UR56, 0x4, UPT ;  /* 0x000000043800788c */ /* 0x000fe4000bf01070 */
[----:B------:R-:W-:Y:S02]  /*1510*/  UISETP.GE.U32.AND UP1, UPT, UR4, -0x1ff, UPT ;  /* 0xfffffe010400788c */ /* 0x000fe4000bf26070 */
[----:B------:R-:W-:-:S04]  /*1520*/  USEL UR45, UR56, 0x4, UP0 ;  /* 0x00000004382d7887 */ /* 0x000fc80008000000 */
[----:B------:R-:W-:Y:S02]  /*1530*/  UIADD3 UR37, UPT, UPT, UR45, -0x1, URZ ;  /* 0xffffffff2d257890 */ /* 0x000fe4000fffe0ff */
[----:B------:R-:W-:-:S03]  /*1540*/  UIADD3 UR57, UPT, UPT, UR56, -UR45, URZ ;  /* 0x8000002d38397290 */ /* 0x000fc6000fffe0ff */
[----:B------:R-:W-:-:S04]  /*1550*/  @UP1 UIADD3 UR37, UPT, UPT, UR45, URZ, URZ ;  /* 0x000000ff2d251290 */ /* 0x000fc8000fffe0ff */
[----:B--2---:R-:W-:-:S12]  /*1560*/  UIADD3 UR37, UPT, UPT, UR37, 0x1, URZ ;  /* 0x0000000125257890 */ /* 0x004fd8000fffe0ff */
.L_x_39:
[----:B------:R-:W-:Y:S01]  /*1570*/  UISETP.NE.AND UP0, UPT, UR53, URZ, UPT ;  /* 0x000000ff3500728c */ /* 0x000fe2000bf05270 */
[----:B------:R-:W1:Y:S08]  /*1580*/  S2UR UR53, SR_CgaCtaId ;  /* 0x00000000003579c3 */ /* 0x000e700000008800 */
[----:B------:R-:W-:Y:S05]  /*1590*/  BRA.U UP0, `(.L_x_18) ;  /* 0x0000000100347547 */ /* 0x000fea000b800000 */
[----:B------:R-:W2:Y:S01]  /*15a0*/  S2R R2, SR_CgaCtaId ;  /* 0x0000000000027919 */ /* 0x000ea20000008800 */
[----:B------:R-:W-:-:S04]  /*15b0*/  MOV R3, 0x400 ;  /* 0x0000040000037802 */ /* 0x000fc80000000f00 */
[----:B--2---:R-:W-:Y:S02]  /*15c0*/  LEA R2, R2, R3, 0x18 ;  /* 0x0000000302027211 */ /* 0x004fe400078ec0ff */
[----:B------:R-:W-:-:S03]  /*15d0*/  SHF.L.U32 R3, R11, 0x1f, RZ ;  /* 0x0000001f0b037819 */ /* 0x000fc600000006ff */
[----:B------:R-:W-:-:S04]  /*15e0*/  IMAD R2, R12, 0x8, R2 ;  /* 0x000000080c027824 */ /* 0x000fc800078e0202 */
[----:B------:R-:W2:Y:S02]  /*15f0*/  SYNCS.PHASECHK.TRANS64.TRYWAIT P0, [R2+URZ+0xd0], R3 ;  /* 0x0000d003020075a7 */ /* 0x000ea400080011ff */
[----:B--2---:R-:W-:Y:S05]  /*1600*/  @!P0 BRA `(.L_x_19) ;  /* 0x0000007000188947 */ /* 0x004fea0003800000 */
.L_x_119:
[----:B------:R-:W-:Y:S01]  /*1610*/  VIADD R12, R12, 0x1 ;  /* 0x000000010c0c7836 */ /* 0x000fe20000000000 */
[----:B------:R2:W-:Y:S04]  /*1620*/  SYNCS.ARRIVE.TRANS64.A1T0 RZ, [R2+URZ+0xc0], RZ ;  /* 0x0000c0ff02ff79a7 */ /* 0x0005e800081000ff */
[----:B------:R-:W-:-:S04]  /*1630*/  ISETP.NE.AND P0, PT, R12, 0x2, PT ;  /* 0x000000020c00780c */ /* 0x000fc80003f05270 */
[----:B------:R-:W-:Y:S02]  /*1640*/  SEL R12, R12, RZ, P0 ;  /* 0x000000ff0c0c7207 */ /* 0x000fe40000000000 */
[----:B--2---:R-:W-:-:S04]  /*1650*/  SEL R2, RZ, 0x1, P0 ;  /* 0x00000001ff027807 */ /* 0x004fc80000000000 */
[----:B------:R-:W-:-:S07]  /*1660*/  LOP3.LUT R11, R11, R2, RZ, 0x3c, !PT ;  /* 0x000000020b0b7212 */ /* 0x000fce00078e3cff */
.L_x_18:
[----:B------:R-:W-:Y:S01]  /*1670*/  UMOV UR7, 0x400 ;  /* 0x0000040000077882 */ /* 0x000fe20000000000 */
[----:B------:R-:W-:Y:S01]  /*1680*/  SHF.L.U32 R2, R16, 0x1f, RZ ;  /* 0x0000001f10027819 */ /* 0x000fe200000006ff */
[----:B-1----:R-:W-:Y:S01]  /*1690*/  ULEA UR7, UR53, UR7, 0x18 ;  /* 0x0000000735077291 */ /* 0x002fe2000f8ec0ff */
[----:B------:R-:W-:Y:S01]  /*16a0*/  R2UR UR35, R14 ;  /* 0x000000000e2372ca */ /* 0x000fe200000e0000 */
[----:B------:R-:W-:Y:S02]  /*16b0*/  UISETP.GE.U32.AND UP0, UPT, UR58, 0x1ff, UPT ;  /* 0x000001ff3a00788c */ /* 0x000fe4000bf06070 */
[----:B------:R-:W-:Y:S02]  /*16c0*/  ULEA UR4, UR29, UR7, 0x3 ;  /* 0x000000071d047291 */ /* 0x000fe4000f8e18ff */
[----:B------:R-:W-:Y:S01]  /*16d0*/  USHF.L.U32 UR51, UR20, 0x7, URZ ;  /* 0x0000000714337899 */ /* 0x000fe200080006ff */
[----:B------:R-:W-:-:S06]  /*16e0*/  UMOV UR15, URZ ;  /* 0x000000ff000f7c82 */ /* 0x000fcc0008000000 */
[----:B------:R1:W2:Y:S01]  /*16f0*/  SYNCS.PHASECHK.TRANS64.TRYWAIT P2, [UR4+0x20], R2 ;  /* 0x00002002ff0075a7 */ /* 0x0002a20008041104 */
[----:B------:R-:W-:Y:S01]  /*1700*/  USHF.L.U32 UR35, UR35, 0x6, URZ ;  /* 0x0000000623237899 */ /* 0x000fe200080006ff */
[----:B-1----:R-:W-:-:S04]  /*1710*/  LEA.HI R2, R14, R14, RZ, 0x1 ;  /* 0x0000000e0e027211 */ /* 0x002fc800078f08ff */
[----:B------:R-:W-:-:S13]  /*1720*/  R2UR UR12, R2 ;  /* 0x00000000020c72ca */ /* 0x000fda00000e0000 */
[----:B------:R-:W-:Y:S01]  /*1730*/  USHF.R.S32.HI UR12, URZ, 0x1, UR12 ;  /* 0x00000001ff0c7899 */ /* 0x000fe2000801140c */
[----:B------:R-:W-:Y:S11]  /*1740*/  BRA.U !UP0, `(.L_x_20) ;  /* 0x0000000508307547 */ /* 0x000ff6000b800000 */
[----:B------:R-:W-:Y:S01]  /*1750*/  UMOV UR14, URZ ;  /* 0x000000ff000e7c82 */ /* 0x000fe20008000000 */
[----:B------:R-:W-:-:S05]  /*1760*/  UMOV UR5, UR29 ;  /* 0x0000001d00057c82 */ /* 0x000fca0008000000 */
.L_x_27:
[----:B------:R-:W-:Y:S01]  /*1770*/  ULEA UR49, UR5, UR7, 0x3 ;  /* 0x0000000705317291 */ /* 0x000fe2000f8e18ff */
[----:B--2---:R-:W-:Y:S01]  /*1780*/  @!P5 MOV R3, 0xc800 ;  /* 0x0000c8000003d802 */ /* 0x004fe20000000f00 */
[----:B--2---:R-:W-:Y:S10]  /*1790*/  @P2 BRA `(.L_x_21) ;  /* 0x00000000000c2947 */ /* 0x004ff40003800000 */
[----:B------:R-:W-:-:S04]  /*17a0*/  SHF.L.U32 R4, R16, 0x1f, RZ ;  /* 0x0000001f10047819 */ /* 0x000fc800000006ff */
[----:B------:R-:W1:Y:S02]  /*17b0*/  SYNCS.PHASECHK.TRANS64.TRYWAIT P0, [UR49+0x20], R4 ;  /* 0x00002004ff0075a7 */ /* 0x000e640008001131 */
[----:B-1----:R-:W-:Y:S05]  /*17c0*/  @!P0 BRA `(.L_x_22) ;  /* 0x0000006c00bc8947 */ /* 0x002fea0003800000 */
.L_x_21:
[----:B------:R2:W-:Y:S01]  /*17d0*/  @!P5 SYNCS.ARRIVE.TRANS64 RZ, [UR49], R3 ;  /* 0x00000003ffffd9a7 */ /* 0x0005e20008000031 */
[----:B------:R-:W-:Y:S04]  /*17e0*/  BSSY.RECONVERGENT B0, `(.L_x_23) ;  /* 0x0000003000007945 */ /* 0x000fe80003800200 */
[----:B------:R-:W-:Y:S05]  /*17f0*/  @P4 BRA `(.L_x_24) ;  /* 0x0000000000044947 */ /* 0x000fea0003800000 */
[----:B------:R-:W-:Y:S05]  /*1800*/  BPT.TRAP 0x1 ;  /* 0x000000040000795c */ /* 0x000fea0000300000 */
.L_x_24:
[----:B------:R-:W-:Y:S05]  /*1810*/  BSYNC.RECONVERGENT B0 ;  /* 0x0000000000007941 */ /* 0x000fea0003800200 */
.L_x_23:
[----:B------:R-:W-:Y:S01]  /*1820*/  UIADD3 UR4, UPT, UPT, UR5, 0x1, URZ ;  /* 0x0000000105047890 */ /* 0x000fe2000fffe0ff */
[----:B------:R-:W-:Y:S01]  /*1830*/  BSSY.RECONVERGENT B0, `(.L_x_25) ;  /* 0x0000038000007945 */ /* 0x000fe20003800200 */
[----:B------:R-:W-:Y:S02]  /*1840*/  ELECT P0, URZ, PT ;  /* 0x0000000000ff782f */ /* 0x000fe40003800000 */
[----:B------:R-:W-:-:S04]  /*1850*/  UISETP.NE.AND UP0, UPT, UR4, 0x4, UPT ;  /* 0x000000040400788c */ /* 0x000fc8000bf05270 */
[----:B------:R-:W-:Y:S02]  /*1860*/  USEL UR6, URZ, 0x1, UP0 ;  /* 0x00000001ff067887 */ /* 0x000fe40008000000 */
[----:B------:R-:W-:-:S04]  /*1870*/  USEL UR29, UR4, URZ, UP0 ;  /* 0x000000ff041d7287 */ /* 0x000fc80008000000 */
[----:B------:R-:W-:Y:S01]  /*1880*/  ULEA UR4, UR29, UR7, 0x3 ;  /* 0x000000071d047291 */ /* 0x000fe2000f8e18ff */
[----:B------:R-:W-:-:S04]  /*1890*/  LOP3.LUT R16, R16, UR6, RZ, 0x3c, !PT ;  /* 0x0000000610107c12 */ /* 0x000fc8000f8e3cff */
[----:B-1----:R-:W-:-:S04]  /*18a0*/  SHF.L.U32 R2, R16, 0x1f, RZ ;  /* 0x0000001f10027819 */ /* 0x002fc800000006ff */
[----:B------:R1:W1:Y:S01]  /*18b0*/  SYNCS.PHASECHK.TRANS64.TRYWAIT P2, [UR4+0x20], R2 ;  /* 0x00002002ff0075a7 */ /* 0x0002620008041104 */
[----:B------:R-:W-:Y:S05]  /*18c0*/  @!P0 BRA `(.L_x_26) ;  /* 0x0000000000b88947 */ /* 0x000fea0003800000 */
[----:B------:R-:W-:Y:S02]  /*18d0*/  ULEA UR40, UR5, UR7, 0xf ;  /* 0x0000000705287291 */ /* 0x000fe4000f8e78ff */
[----:B------:R-:W-:Y:S02]  /*18e0*/  UIADD3 UR10, UP3, UPT, UR46, 0x80, URZ ;  /* 0x000000802e0a7890 */ /* 0x000fe4000ff7e0ff */
[----:B------:R-:W-:Y:S02]  /*18f0*/  USHF.L.U32 UR50, UR14, 0x8, URZ ;  /* 0x000000080e327899 */ /* 0x000fe400080006ff */
[----:B------:R-:W-:Y:S02]  /*1900*/  ULEA UR24, UR5, UR7, 0xe ;  /* 0x0000000705187291 */ /* 0x000fe4000f8e70ff */
[----:B------:R-:W-:Y:S02]  /*1910*/  UIADD3 UR22, UP2, UPT, UR46, 0x180, URZ ;  /* 0x000001802e167890 */ /* 0x000fe4000ff5e0ff */
[----:B------:R-:W-:-:S02]  /*1920*/  ULEA UR8, UR5, UR7, 0xa ;  /* 0x0000000705087291 */ /* 0x000fc4000f8e50ff */
[----:B------:R-:W-:Y:S02]  /*1930*/  UIADD3 UR38, UP1, UPT, UR46, 0x280, URZ ;  /* 0x000002802e267890 */ /* 0x000fe4000ff3e0ff */
[----:B------:R-:W-:Y:S02]  /*1940*/  UIADD3.X UR11, UPT, UPT, URZ, UR47, URZ, UP3, !UPT ;  /* 0x0000002fff0b7290 */ /* 0x000fe40009ffe4ff */
[----:B------:R-:W-:Y:S02]  /*1950*/  UIADD3 UR48, UPT, UPT, UR40, 0x6400, URZ ;  /* 0x0000640028307890 */ /* 0x000fe4000fffe0ff */
[----:B------:R-:W-:Y:S02]  /*1960*/  UIADD3 UR30, UP0, UPT, UR46, 0x380, URZ ;  /* 0x000003802e1e7890 */ /* 0x000fe4000ff1e0ff */
[----:B------:R-:W-:Y:S02]  /*1970*/  UIADD3 UR42, UPT, UPT, UR50, 0x80, URZ ;  /* 0x00000080322a7890 */ /* 0x000fe4000fffe0ff */
[----:B------:R-:W-:-:S02]  /*1980*/  UIADD3 UR40, UPT, UPT, UR40, 0xa400, URZ ;  /* 0x0000a40028287890 */ /* 0x000fc4000fffe0ff */
[----:B------:R-:W-:Y:S02]  /*1990*/  UIADD3.X UR23, UPT, UPT, URZ, UR47, URZ, UP2, !UPT ;  /* 0x0000002fff177290 */ /* 0x000fe400097fe4ff */
[----:B------:R-:W-:Y:S02]  /*19a0*/  UIADD3 UR32, UPT, UPT, UR24, 0x26400, URZ ;  /* 0x0002640018207890 */ /* 0x000fe4000fffe0ff */
[----:B------:R-:W-:Y:S02]  /*19b0*/  UIADD3 UR24, UPT, UPT, UR24, 0x28400, URZ ;  /* 0x0002840018187890 */ /* 0x000fe4000fffe0ff */
[----:B------:R-:W-:Y:S02]  /*19c0*/  USHF.L.U32 UR19, UR14, 0x1, URZ ;  /* 0x000000010e137899 */ /* 0x000fe400080006ff */
[----:B------:R-:W-:Y:S02]  /*19d0*/  UIADD3.X UR39, UPT, UPT, URZ, UR47, URZ, UP1, !UPT ;  /* 0x0000002fff277290 */ /* 0x000fe40008ffe4ff */
[----:B------:R-:W-:-:S02]  /*19e0*/  UIADD3 UR16, UPT, UPT, UR8, 0x36400, URZ ;  /* 0x0003640008107890 */ /* 0x000fc4000fffe0ff */
[----:B------:R-:W-:Y:S02]  /*19f0*/  UIADD3 UR8, UPT, UPT, UR8, 0x37400, URZ ;  /* 0x0003740008087890 */ /* 0x000fe4000fffe0ff */
[----:B------:R-:W-:Y:S01]  /*1a00*/  UIADD3.X UR31, UPT, UPT, URZ, UR47, URZ, UP0, !UPT ;  /* 0x0000002fff1f7290 */ /* 0x000fe200087fe4ff */
[----:B------:R-:W-:Y:S01]  /*1a10*/  UMOV UR54, 0x0 ;  /* 0x0000000000367882 */ /* 0x000fe20000000000 */
[----:B------:R-:W-:Y:S01]  /*1a20*/  UMOV UR55, 0x10000000 ;  /* 0x1000000000377882 */ /* 0x000fe20000000000 */
[----:B------:R-:W-:Y:S01]  /*1a30*/  UMOV UR41, UR49 ;  /* 0x0000003100297c82 */ /* 0x000fe20008000000 */
[----:B------:R-:W-:Y:S01]  /*1a40*/  UMOV UR43, UR51 ;  /* 0x00000033002b7c82 */ /* 0x000fe20008000000 */
[----:B------:R-:W-:Y:S01]  /*1a50*/  UMOV UR44, UR52 ;  /* 0x00000034002c7c82 */ /* 0x000fe20008000000 */
[----:B------:R-:W-:Y:S01]  /*1a60*/  UMOV UR33, UR49 ;  /* 0x0000003100217c82 */ /* 0x000fe20008000000 */
[----:B------:R-:W-:Y:S01]  /*1a70*/  UMOV UR36, UR52 ;  /* 0x0000003400247c82 */ /* 0x000fe20008000000 */
[----:B------:R-:W-:Y:S01]  /*1a80*/  UMOV UR34, UR50 ;  /* 0x0000003200227c82 */ /* 0x000fe20008000000 */
[----:B------:R-:W-:Y:S01]  /*1a90*/  UTMALDG.3D [UR48], [UR10], desc[UR54] ;  /* 0x000036300a0075b4 */ /* 0x000fe20008011000 */
[----:B------:R-:W-:Y:S01]  /*1aa0*/  UMOV UR25, UR49 ;  /* 0x0000003100197c82 */ /* 0x000fe20008000000 */
[----:B------:R-:W-:Y:S01]  /*1ab0*/  UMOV UR27, UR35 ;  /* 0x00000023001b7c82 */ /* 0x000fe20008000000 */
[----:B------:R-:W-:Y:S01]  /*1ac0*/  UMOV UR28, UR52 ;  /* 0x00000034001c7c82 */ /* 0x000fe20008000000 */
[----:B------:R-:W-:Y:S01]  /*1ad0*/  UMOV UR18, URZ ;  /* 0x000000ff00127c82 */ /* 0x000fe20008000000 */
[----:B------:R-:W-:Y:S01]  /*1ae0*/  UMOV UR26, UR42 ;  /* 0x0000002a001a7c82 */ /* 0x000fe20008000000 */
[----:B------:R-:W-:Y:S01]  /*1af0*/  UMOV UR17, UR49 ;  /* 0x0000003100117c82 */ /* 0x000fe20008000000 */
[----:B------:R-:W-:Y:S01]  /*1b00*/  UMOV UR21, UR52 ;  /* 0x0000003400157c82 */ /* 0x000fe20008000000 */
[----:B------:R2:W-:Y:S01]  /*1b10*/  UTMALDG.3D [UR40], [UR10], desc[UR54] ;  /* 0x000036280a0075b4 */ /* 0x0005e20008011000 */
[----:B------:R-:W-:Y:S01]  /*1b20*/  UMOV UR9, UR49 ;  /* 0x0000003100097c82 */ /* 0x000fe20008000000 */
[----:B------:R-:W-:Y:S01]  /*1b30*/  UMOV UR13, UR52 ;  /* 0x00000034000d7c82 */ /* 0x000fe20008000000 */
[----:B------:R1:W-:Y:S01]  /*1b40*/  UTMALDG.3D [UR32], [UR22], desc[UR54] ;  /* 0x00003620160075b4 */ /* 0x0003e20008011000 */
[----:B------:R1:W-:Y:S01]  /*1b50*/  UTMALDG.3D [UR24], [UR22], desc[UR54] ;  /* 0x00003618160075b4 */ /* 0x0003e20008011000 */
[----:B------:R1:W-:Y:S01]  /*1b60*/  UTMALDG.4D [UR16], [UR38], desc[UR54] ;  /* 0x00003610260075b4 */ /* 0x0003e20008019000 */
[----:B--2---:R-:W-:Y:S01]  /*1b70*/  UMOV UR10, UR18 ;  /* 0x00000012000a7c82 */ /* 0x004fe20008000000 */
[----:B------:R-:W-:-:S02]  /*1b80*/  UMOV UR11, UR19 ;  /* 0x00000013000b7c82 */ /* 0x000fc40008000000 */
[----:B------:R2:W-:Y:S02]  /*1b90*/  UTMALDG.4D [UR8], [UR30], desc[UR54] ;  /* 0x000036081e0075b4 */ /* 0x0005e40008019000 */
[----:B--2---:R-:W-:Y:S01]  /*1ba0*/  NOP ;  /* 0x0000000000007918 */ /* 0x004fe20000000000 */
.L_x_26:
[----:B-1----:R-:W-:Y:S05]  /*1bb0*/  BSYNC.RECONVERGENT B0 ;  /* 0x0000000000007941 */ /* 0x002fea0003800200 */
.L_x_25:
[----:B------:R-:W-:Y:S01]  /*1bc0*/  UIADD3 UR14, UPT, UPT, UR14, 0x1, URZ ;  /* 0x000000010e0e7890 */ /* 0x000fe2000fffe0ff */
[----:B------:R-:W-:Y:S01]  /*1bd0*/  UMOV UR5, UR29 ;  /* 0x0000001d00057c82 */ /* 0x000fe20008000000 */
[----:B------:R-:W-:Y:S02]  /*1be0*/  UMOV UR15, UR37 ;  /* 0x00000025000f7c82 */ /* 0x000fe40008000000 */
[----:B------:R-:W-:-:S09]  /*1bf0*/  UISETP.NE.AND UP0, UPT, UR14, UR37, UPT ;  /* 0x000000250e00728c */ /* 0x000fd2000bf05270 */
[----:B------:R-:W-:Y:S05]  /*1c00*/  BRA.U UP0, `(.L_x_27) ;  /* 0xfffffff900d87547 */ /* 0x000fea000b83ffff */
.L_x_20:
[----:B------:R-:W-:Y:S01]  /*1c10*/  ULEA UR4, UR29, UR7, 0x3 ;  /* 0x000000071d047291 */ /* 0x000fe2000f8e18ff */
[----:B------:R-:W-:Y:S01]  /*1c20*/  SHF.L.U32 R2, R16, 0x1f, RZ ;  /* 0x0000001f10027819 */ /* 0x000fe200000006ff */
[----:B------:R-:W-:Y:S01]  /*1c30*/  @!P1 SYNCS.ARRIVE.TRANS64.A1T0 RZ, [UR7+0x78], RZ ;  /* 0x000078ffffff99a7 */ /* 0x000fe20008100007 */
[----:B------:R-:W-:-:S06]  /*1c40*/  UISETP.GT.AND UP0, UPT, UR56, UR45, UPT ;  /* 0x0000002d3800728c */ /* 0x000fcc000bf04270 */
[----:B------:R1:W1:Y:S03]  /*1c50*/  SYNCS.PHASECHK.TRANS64.TRYWAIT P1, [UR4+0x20], R2 ;  /* 0x00002002ff0075a7 */ /* 0x0002660008021104 */
[----:B------:R-:W-:Y:S05]  /*1c60*/  BRA.U !UP0, `(.L_x_28) ;  /* 0x00000005082c7547 */ /* 0x000fea000b800000 */
[----:B------:R-:W-:Y:S01]  /*1c70*/  UIADD3 UR14, UPT, UPT, UR57, UR15, URZ ;  /* 0x0000000f390e7290 */ /* 0x000fe2000fffe0ff */
[----:B------:R-:W-:-:S11]  /*1c80*/  UMOV UR5, UR29 ;  /* 0x0000001d00057c82 */ /* 0x000fd60008000000 */
.L_x_35:
[----:B------:R-:W-:Y:S01]  /*1c90*/  ULEA UR49, UR5, UR7, 0x3 ;  /* 0x0000000705317291 */ /* 0x000fe2000f8e18ff */
[----:B--2---:R-:W-:Y:S01]  /*1ca0*/  @!P5 MOV R3, 0xc800 ;  /* 0x0000c8000003d802 */ /* 0x004fe20000000f00 */
[----:B-1----:R-:W-:Y:S10]  /*1cb0*/  @P1 BRA `(.L_x_29) ;  /* 0x00000000000c1947 */ /* 0x002ff40003800000 */
[----:B------:R-:W-:-:S04]  /*1cc0*/  SHF.L.U32 R4, R16, 0x1f, RZ ;  /* 0x0000001f10047819 */ /* 0x000fc800000006ff */
[----:B------:R-:W1:Y:S02]  /*1cd0*/  SYNCS.PHASECHK.TRANS64.TRYWAIT P0, [UR49+0x20], R4 ;  /* 0x00002004ff0075a7 */ /* 0x000e640008001131 */
[----:B-1----:R-:W-:Y:S05]  /*1ce0*/  @!P0 BRA `(.L_x_30) ;  /* 0x00000068008c8947 */ /* 0x002fea0003800000 */
.L_x_29:
[----:B------:R2:W-:Y:S01]  /*1cf0*/  @!P5 SYNCS.ARRIVE.TRANS64 RZ, [UR49], R3 ;  /* 0x00000003ffffd9a7 */ /* 0x0005e20008000031 */
[----:B------:R-:W-:Y:S04]  /*1d00*/  BSSY.RECONVERGENT B0, `(.L_x_31) ;  /* 0x0000003000007945 */ /* 0x000fe80003800200 */
[----:B------:R-:W-:Y:S05]  /*1d10*/  @P4 BRA `(.L_x_32) ;  /* 0x0000000000044947 */ /* 0x000fea0003800000 */
[----:B------:R-:W-:Y:S05]  /*1d20*/  BPT.TRAP 0x1 ;  /* 0x000000040000795c */ /* 0x000fea0000300000 */
.L_x_32:
[----:B------:R-:W-:Y:S05]  /*1d30*/  BSYNC.RECONVERGENT B0 ;  /* 0x0000000000007941 */ /* 0x000fea0003800200 */
.L_x_31:
        /* <DEDUP_REMOVED lines=57> */
.L_x_34:
[----:B-1----:R-:W-:Y:S05]  /*20d0*/  BSYNC.RECONVERGENT B0 ;  /* 0x0000000000007941 */ /* 0x002fea0003800200 */
.L_x_33:
[----:B------:R-:W-:Y:S01]  /*20e0*/  UIADD3 UR15, UPT, UPT, UR15, 0x1, URZ ;  /* 0x000000010f0f7890 */ /* 0x000fe2000fffe0ff */
[----:B------:R-:W-:-:S03]  /*20f0*/  UMOV UR5, UR29 ;  /* 0x0000001d00057c82 */ /* 0x000fc60008000000 */
[----:B------:R-:W-:-:S09]  /*2100*/  UISETP.NE.AND UP0, UPT, UR15, UR14, UPT ;  /* 0x0000000e0f00728c */ /* 0x000fd2000bf05270 */
[----:B------:R-:W-:Y:S05]  /*2110*/  BRA.U UP0, `(.L_x_35) ;  /* 0xfffffff900dc7547 */ /* 0x000fea000b83ffff */
.L_x_28:
[----:B-1----:R-:W-:Y:S01]  /*2120*/  LEA R2, R15, UR7, 0x3 ;  /* 0x000000070f027c11 */ /* 0x002fe2000f8e18ff */
[----:B------:R-:W-:Y:S01]  /*2130*/  NOP ;  /* 0x0000000000007918 */ /* 0x000fe20000000000 */
[----:B--2---:R-:W-:Y:S02]  /*2140*/  SHF.L.U32 R3, R13, 0x1f, RZ ;  /* 0x0000001f0d037819 */ /* 0x004fe400000006ff */
[----:B------:R-:W-:Y:S02]  /*2150*/  LEA R4, R15, UR7, 0x4 ;  /* 0x000000070f047c11 */ /* 0x000fe4000f8e20ff */
[----:B------:R-:W1:Y:S02]  /*2160*/  SYNCS.PHASECHK.TRANS64.TRYWAIT P0, [R2+URZ+0x80], R3 ;  /* 0x00008003020075a7 */ /* 0x000e6400080011ff */
[----:B-1----:R-:W-:Y:S05]  /*2170*/  @!P0 BRA `(.L_x_36) ;  /* 0x0000006400808947 */ /* 0x002fea0003800000 */
.L_x_122:
[----:B------:R-:W2:Y:S01]  /*2180*/  LDS.128 R4, [R4+0xf0] ;  /* 0x0000f00004047984 */ /* 0x000ea20000000c00 */
[----:B---3--:R-:W-:Y:S01]  /*2190*/  ISETP.GE.AND P0, PT, R40, 0x1, PT ;  /* 0x000000012800780c */ /* 0x008fe20003f06270 */
[----:B-1----:R-:W-:Y:S01]  /*21a0*/  VIADD R2, R2, 0x90 ;  /* 0x0000009002027836 */ /* 0x002fe20000000000 */
[----:B------:R-:W-:Y:S01]  /*21b0*/  @!PT LDS RZ, [RZ] ;  /* 0x00000000fffff984 */ /* 0x000fe20000000800 */
[----:B------:R-:W-:Y:S01]  /*21c0*/  @!PT LDS RZ, [RZ] ;  /* 0x00000000fffff984 */ /* 0x000fe20000000800 */
[----:B------:R-:W-:Y:S01]  /*21d0*/  @!PT LDS RZ, [RZ] ;  /* 0x00000000fffff984 */ /* 0x000fe20000000800 */
[----:B------:R-:W-:Y:S01]  /*21e0*/  @!PT LDS RZ, [RZ] ;  /* 0x00000000fffff984 */ /* 0x000fe20000000800 */
[----:B------:R1:W-:Y:S06]  /*21f0*/  MEMBAR.ALL.CTA ;  /* 0x0000000000007992 */ /* 0x0003ec0000008000 */
[----:B-1----:R-:W1:Y:S01]  /*2200*/  FENCE.VIEW.ASYNC.S ;  /* 0x00000000000073c6 */ /* 0x002e620000000000 */
[----:B------:R-:W-:-:S04]  /*2210*/  PRMT R2, RZ, 0x654, R2 ;  /* 0x00000654ff027816 */ /* 0x000fc80000000002 */
[----:B-1----:R1:W-:Y:S01]  /*2220*/  SYNCS.ARRIVE.TRANS64.RED.A1T0 RZ, [R2+URZ], RZ ;  /* 0x000000ff02ff79a7 */ /* 0x0023e200081004ff */
[----:B--2---:R-:W-:-:S13]  /*2230*/  LOP3.LUT P2, RZ, R6, 0x1, RZ, 0xc0, !PT ;  /* 0x0000000106ff7812 */ /* 0x004fda000784c0ff */
[----:B------:R-:W-:Y:S01]  /*2240*/  @P2 SHF.R.U32.HI R3, RZ, 0x10, R5 ;  /* 0x00000010ff032819 */ /* 0x000fe20000011605 */
[----:B------:R-:W-:Y:S01]  /*2250*/  VOTEU.ANY UP0, P2 ;  /* 0x0000000000ff7886 */ /* 0x000fe20001000100 */
[----:B------:R-:W-:Y:S02]  /*2260*/  @P2 MOV R10, R4 ;  /* 0x00000004000a2202 */ /* 0x000fe40000000f00 */
[----:B------:R-:W-:Y:S02]  /*2270*/  @P2 R2UR.BROADCAST UR4, R3 ;  /* 0x00000000030422ca */ /* 0x000fe400008e0000 */
[----:B------:R-:W-:-:S11]  /*2280*/  @P2 LOP3.LUT R9, R5, 0xffff, RZ, 0xc0, !PT ;  /* 0x0000ffff05092812 */ /* 0x000fd600078ec0ff */
[----:B------:R-:W-:Y:S01]  /*2290*/  @UP0 UMOV UR52, UR4 ;  /* 0x0000000400340c82 */ /* 0x000fe20008000000 */
[----:B-1----:R-:W-:Y:S05]  /*22a0*/  @!P0 BRA `(.L_x_37) ;  /* 0x0000000000b88947 */ /* 0x002fea0003800000 */
[----:B------:R-:W4:Y:S01]  /*22b0*/  LDC.64 R4, c[0x0][0xf18] ;  /* 0x0003c600ff047b82 */ /* 0x000f220000000a00 */
[----:B------:R-:W-:-:S07]  /*22c0*/  ISETP.NE.AND P3, PT, R40, 0x1, PT ;  /* 0x000000012800780c */ /* 0x000fce0003f65270 */
[----:B------:R-:W1:Y:S08]  /*22d0*/  LDC.64 R6, c[0x0][0xf10] ;  /* 0x0003c400ff067b82 */ /* 0x000e700000000a00 */
[----:B------:R-:W2:Y:S08]  /*22e0*/  LDC R14, c[0x0][0xf20] ;  /* 0x0003c800ff0e7b82 */ /* 0x000eb00000000800 */
[----:B------:R-:W3:Y:S01]  /*22f0*/  LDC R17, c[0x0][0xf0c] ;  /* 0x0003c300ff117b82 */ /* 0x000ee20000000800 */
[----:B----4-:R-:W-:Y:S01]  /*2300*/  IMAD.HI.U32 R19, R0, R5, RZ ;  /* 0x0000000500137227 */ /* 0x010fe200078e00ff */
[----:B------:R-:W-:-:S03]  /*2310*/  ISETP.NE.AND P0, PT, R4, 0x1, PT ;  /* 0x000000010400780c */ /* 0x000fc60003f05270 */
[----:B------:R-:W-:-:S03]  /*2320*/  IMAD.HI.U32 R5, R9, R5, RZ ;  /* 0x0000000509057227 */ /* 0x000fc600078e00ff */
[----:B------:R-:W4:Y:S01]  /*2330*/  LDC.64 R2, c[0x0][0xf28] ;  /* 0x0003ca00ff027b82 */ /* 0x000f220000000a00 */
[----:B-1----:R-:W-:-:S04]  /*2340*/  IMAD.HI.U32 R20, R8, R6, RZ ;  /* 0x0000000608147227 */ /* 0x002fc800078e00ff */
[----:B------:R-:W-:Y:S01]  /*2350*/  IMAD.HI.U32 R21, R10, R6, RZ ;  /* 0x000000060a157227 */ /* 0x000fe200078e00ff */
[----:B------:R-:W-:Y:S02]  /*2360*/  SHF.R.U32.HI R20, RZ, R7, R20 ;  /* 0x00000007ff147219 */ /* 0x000fe40000011614 */
[-C--:B--2---:R-:W-:Y:S02]  /*2370*/  SHF.R.U32.HI R19, RZ, R14.reuse, R19 ;  /* 0x0000000eff137219 */ /* 0x084fe40000011613 */
[----:B------:R-:W-:Y:S02]  /*2380*/  SHF.R.U32.HI R5, RZ, R14, R5 ;  /* 0x0000000eff057219 */ /* 0x000fe40000011605 */
[----:B------:R-:W-:Y:S02]  /*2390*/  SEL R19, R0, R19, !P0 ;  /* 0x0000001300137207 */ /* 0x000fe40004000000 */
[----:B------:R-:W-:Y:S02]  /*23a0*/  SHF.R.U32.HI R21, RZ, R7, R21 ;  /* 0x00000007ff157219 */ /* 0x000fe40000011615 */
[----:B---3--:R-:W-:-:S02]  /*23b0*/  ISETP.NE.AND P1, PT, R17, 0x1, PT ;  /* 0x000000011100780c */ /* 0x008fc40003f25270 */
[----:B------:R-:W-:Y:S02]  /*23c0*/  SEL R5, R9, R5, !P0 ;  /* 0x0000000509057207 */ /* 0x000fe40004000000 */
[----:B------:R-:W-:Y:S02]  /*23d0*/  SEL R20, R8, R20, !P1 ;  /* 0x0000001408147207 */ /* 0x000fe40004800000 */
[----:B------:R-:W-:Y:S01]  /*23e0*/  SEL R21, R10, R21, !P1 ;  /* 0x000000150a157207 */ /* 0x000fe20004800000 */
[----:B----4-:R-:W-:-:S04]  /*23f0*/  IMAD.HI.U32 R18, R19, R2, RZ ;  /* 0x0000000213127227 */ /* 0x010fc800078e00ff */
[----:B------:R-:W-:Y:S01]  /*2400*/  IMAD.HI.U32 R6, R20, R2, RZ ;  /* 0x0000000214067227 */ /* 0x000fe200078e00ff */
[----:B------:R-:W-:-:S04]  /*2410*/  @P3 SHF.R.U32.HI R19, RZ, R3, R18 ;  /* 0x00000003ff133219 */ /* 0x000fc80000011612 */
[----:B------:R-:W-:Y:S01]  /*2420*/  @P3 SHF.R.U32.HI R20, RZ, R3, R6 ;  /* 0x00000003ff143219 */ /* 0x000fe20000011606 */
[----:B------:R-:W-:-:S04]  /*2430*/  IMAD R19, R40, R19, RZ ;  /* 0x0000001328137224 */ /* 0x000fc800078e02ff */
        /* <DEDUP_REMOVED lines=8> */
[----:B------:R-:W-:Y:S02]  /*24c0*/  @!P0 SHF.R.U32.HI R3, RZ, R3, R7 ;  /* 0x00000003ff038219 */ /* 0x000fe40000011607 */
[----:B------:R-:W-:Y:S01]  /*24d0*/  IADD3 R7, PT, PT, -R5, RZ, RZ ;  /* 0x000000ff05077210 */ /* 0x000fe20007ffe1ff */
[----:B------:R-:W-:Y:S01]  /*24e0*/  IMAD R2, R40, R2, R5 ;  /* 0x0000000228027224 */ /* 0x000fe200078e0205 */
[----:B------:R-:W-:-:S03]  /*24f0*/  @!P0 SEL R3, R21, R3, !P3 ;  /* 0x0000000315038207 */ /* 0x000fc60005800000 */
[----:B------:R-:W-:Y:S02]  /*2500*/  IMAD R7, R4, R7, R9 ;  /* 0x0000000704077224 */ /* 0x000fe400078e0209 */
[--C-:B------:R-:W-:Y:S02]  /*2510*/  @!P0 IMAD.IADD R6, R6, 0x1, -R3.reuse ;  /* 0x0000000106068824 */ /* 0x100fe400078e0a03 */
[----:B------:R-:W-:Y:S01]  /*2520*/  @!P0 IMAD R3, R2, R20, R3 ;  /* 0x0000001402038224 */ /* 0x000fe200078e0203 */
[----:B------:R-:W-:Y:S01]  /*2530*/  IADD3 R2, PT, PT, -R21, RZ, RZ ;  /* 0x000000ff15027210 */ /* 0x000fe20007ffe1ff */
[----:B------:R-:W-:Y:S02]  /*2540*/  @!P0 IMAD R5, R40, R6, R21 ;  /* 0x0000000628058224 */ /* 0x000fe400078e0215 */
[----:B------:R-:W-:Y:S02]  /*2550*/  @!P0 IMAD.MOV.U32 R21, RZ, RZ, R3 ;  /* 0x000000ffff158224 */ /* 0x000fe400078e0003 */
[----:B------:R-:W-:-:S02]  /*2560*/  IMAD R2, R17, R2, R10 ;  /* 0x0000000211027224 */ /* 0x000fc400078e020a */
[----:B------:R-:W-:Y:S02]  /*2570*/  IMAD R9, R5, R4, R7 ;  /* 0x0000000405097224 */ /* 0x000fe400078e0207 */
[----:B------:R-:W-:Y:S02]  /*2580*/  IMAD R10, R21, R17, R2 ;  /* 0x00000011150a7224 */ /* 0x000fe400078e0202 */
.L_x_37:
[----:B------:R-:W1:Y:S02]  /*2590*/  LDCU UR4, c[0x0][0xf30] ;  /* 0x0001e600ff0477ac */ /* 0x000e640008000800 */
[----:B-1----:R-:W-:-:S09]  /*25a0*/  UISETP.NE.AND UP0, UPT, UR4, 0x1, UPT ;  /* 0x000000010400788c */ /* 0x002fd2000bf05270 */
[----:B------:R-:W-:Y:S05]  /*25b0*/  BRA.U UP0, `(.L_x_38) ;  /* 0x0000000100407547 */ /* 0x000fea000b800000 */
[----:B------:R-:W1:Y:S08]  /*25c0*/  LDC.64 R4, c[0x0][0xf10] ;  /* 0x0003c400ff047b82 */ /* 0x000e700000000a00 */
[----:B------:R-:W2:Y:S08]  /*25d0*/  LDC.64 R2, c[0x0][0xf18] ;  /* 0x0003c600ff027b82 */ /* 0x000eb00000000a00 */
[----:B------:R-:W3:Y:S08]  /*25e0*/  LDC R6, c[0x0][0xf20] ;  /* 0x0003c800ff067b82 */ /* 0x000ef00000000800 */
[----:B------:R-:W4:Y:S01]  /*25f0*/  LDC R7, c[0x0][0xf0c] ;  /* 0x0003c300ff077b82 */ /* 0x000f220000000800 */
[----:B-1----:R-:W-:-:S05]  /*2600*/  IMAD.HI.U32 R4, R10, R4, RZ ;  /* 0x000000040a047227 */ /* 0x002fca00078e00ff */
[----:B------:R-:W-:Y:S01]  /*2610*/  SHF.R.U32.HI R4, RZ, R5, R4 ;  /* 0x00000005ff047219 */ /* 0x000fe20000011604 */
[----:B--2---:R-:W-:Y:S01]  /*2620*/  IMAD.HI.U32 R3, R9, R3, RZ ;  /* 0x0000000309037227 */ /* 0x004fe200078e00ff */
[----:B------:R-:W-:-:S04]  /*2630*/  ISETP.NE.AND P0, PT, R2, 0x1, PT ;  /* 0x000000010200780c */ /* 0x000fc80003f05270 */
[----:B---3--:R-:W-:-:S04]  /*2640*/  SHF.R.U32.HI R3, RZ, R6, R3 ;  /* 0x00000006ff037219 */ /* 0x008fc80000011603 */
[----:B------:R-:W-:Y:S02]  /*2650*/  SEL R3, R9, R3, !P0 ;  /* 0x0000000309037207 */ /* 0x000fe40004000000 */
[----:B----4-:R-:W-:-:S04]  /*2660*/  ISETP.NE.AND P1, PT, R7, 0x1, PT ;  /* 0x000000010700780c */ /* 0x010fc80003f25270 */
[----:B------:R-:W-:-:S05]  /*2670*/  SEL R4, R10, R4, !P1 ;  /* 0x000000040a047207 */ /* 0x000fca0004800000 */
[----:B------:R-:W-:Y:S02]  /*2680*/  IMAD.IADD R5, R3, 0x1, -R4 ;  /* 0x0000000103057824 */ /* 0x000fe400078e0a04 */
[----:B------:R-:W-:Y:S02]  /*2690*/  IMAD.IADD R3, R4, 0x1, -R3 ;  /* 0x0000000104037824 */ /* 0x000fe400078e0a03 */
[----:B------:R-:W-:Y:S02]  /*26a0*/  IMAD R10, R5, R7, R10 ;  /* 0x00000007050a7224 */ /* 0x000fe400078e020a */
[----:B------:R-:W-:-:S07]  /*26b0*/  IMAD R9, R3, R2, R9 ;  /* 0x0000000203097224 */ /* 0x000fce00078e0209 */
.L_x_38:
[----:B------:R-:W-:Y:S01]  /*26c0*/  VIADD R15, R15, 0x1 ;  /* 0x000000010f0f7836 */ /* 0x000fe20000000000 */
[----:B------:R-:W-:Y:S01]  /*26d0*/  PLOP3.LUT P1, PT, PT, PT, PT, 0x80, 0x8 ;  /* 0x000000000008781c */ /* 0x000fe20003f2f070 */
[----:B------:R-:W-:Y:S02]  /*26e0*/  IMAD.IADD R2, R10, 0x1, R87 ;  /* 0x000000010a027824 */ /* 0x000fe400078e0257 */
[----:B------:R-:W-:Y:S01]  /*26f0*/  IMAD.IADD R14, R9, 0x1, R86 ;  /* 0x00000001090e7824 */ /* 0x000fe200078e0256 */
[C---:B------:R-:W-:Y:S02]  /*2700*/  ISETP.NE.AND P0, PT, R15.reuse, 0x2, PT ;  /* 0x000000020f00780c */ /* 0x040fe40003f05270 */
[----:B------:R-:W-:Y:S02]  /*2710*/  R2UR UR20, R2 ;  /* 0x00000000021472ca */ /* 0x000fe400000e0000 */
[----:B------:R-:W-:Y:S02]  /*2720*/  SEL R2, RZ, 0x1, P0 ;  /* 0x00000001ff027807 */ /* 0x000fe40000000000 */
[----:B------:R-:W-:-:S02]  /*2730*/  SEL R15, R15, RZ, P0 ;  /* 0x000000ff0f0f7207 */ /* 0x000fc40000000000 */
[----:B------:R-:W-:Y:S01]  /*2740*/  LOP3.LUT R13, R13, R2, RZ, 0x3c, !PT ;  /* 0x000000020d0d7212 */ /* 0x000fe200078e3cff */
[----:B------:R-:W-:Y:S08]  /*2750*/  @P2 BRA `(.L_x_39) ;  /* 0xffffffec00842947 */ /* 0x000ff0000383ffff */
[----:B------:R-:W-:Y:S01]  /*2760*/  UIADD3 UR7, UPT, UPT, UR7, 0x20, URZ ;  /* 0x0000002007077890 */ /* 0x000fe2000fffe0ff */
[----:B------:R-:W-:-:S03]  /*2770*/  SHF.L.U32 R2, R16, 0x1f, RZ ;  /* 0x0000001f10027819 */ /* 0x000fc600000006ff */
[----:B------:R-:W-:-:S09]  /*2780*/  ULEA UR4, UR29, UR7, 0x3 ;  /* 0x000000071d047291 */ /* 0x000fd2000f8e18ff */
[----:B------:R-:W1:Y:S02]  /*2790*/  SYNCS.PHASECHK.TRANS64.TRYWAIT P0, [UR4], R2 ;  /* 0x00000002ff0075a7 */ /* 0x000e640008001104 */
[----:B-1----:R-:W-:Y:S05]  /*27a0*/  @!P0 BRA `(.L_x_40) ;  /* 0x0000006000088947 */ /* 0x002fea0003800000 */
.L_x_124:
[----:B------:R-:W-:-:S04]  /*27b0*/  UIADD3 UR4, UPT, UPT, UR29, 0x1, URZ ;  /* 0x000000011d047890 */ /* 0x000fc8000fffe0ff */
[----:B------:R-:W-:-:S04]  /*27c0*/  UISETP.NE.AND UP0, UPT, UR4, 0x4, UPT ;  /* 0x000000040400788c */ /* 0x000fc8000bf05270 */
[----:B------:R-:W-:Y:S02]  /*27d0*/  USEL UR6, URZ, 0x1, UP0 ;  /* 0x00000001ff067887 */ /* 0x000fe40008000000 */
[----:B------:R-:W-:-:S04]  /*27e0*/  USEL UR4, UR4, URZ, UP0 ;  /* 0x000000ff04047287 */ /* 0x000fc80008000000 */
[----:B------:R-:W-:Y:S01]  /*27f0*/  ULEA UR5, UR4, UR7, 0x3 ;  /* 0x0000000704057291 */ /* 0x000fe2000f8e18ff */
[----:B-1----:R-:W-:-:S04]  /*2800*/  LOP3.LUT R2, R16, UR6, RZ, 0x3c, !PT ;  /* 0x0000000610027c12 */ /* 0x002fc8000f8e3cff */
[----:B------:R-:W-:-:S04]  /*2810*/  SHF.L.U32 R3, R2, 0x1f, RZ ;  /* 0x0000001f02037819 */ /* 0x000fc800000006ff */
[----:B------:R-:W1:Y:S02]  /*2820*/  SYNCS.PHASECHK.TRANS64.TRYWAIT P0, [UR5], R3 ;  /* 0x00000003ff0075a7 */ /* 0x000e640008001105 */
[----:B-1----:R-:W-:Y:S05]  /*2830*/  @!P0 BRA `(.L_x_41) ;  /* 0x0000005c00fc8947 */ /* 0x002fea0003800000 */
.L_x_126:
[----:B------:R-:W-:-:S04]  /*2840*/  UIADD3 UR4, UPT, UPT, UR4, 0x1, URZ ;  /* 0x0000000104047890 */ /* 0x000fc8000fffe0ff */
[----:B------:R-:W-:-:S04]  /*2850*/  UISETP.NE.AND UP0, UPT, UR4, 0x4, UPT ;  /* 0x000000040400788c */ /* 0x000fc8000bf05270 */
[----:B------:R-:W-:Y:S02]  /*2860*/  USEL UR6, URZ, 0x1, UP0 ;  /* 0x00000001ff067887 */ /* 0x000fe40008000000 */
[----:B------:R-:W-:-:S04]  /*2870*/  USEL UR4, UR4, URZ, UP0 ;  /* 0x000000ff04047287 */ /* 0x000fc80008000000 */
[----:B------:R-:W-:Y:S01]  /*2880*/  ULEA UR5, UR4, UR7, 0x3 ;  /* 0x0000000704057291 */ /* 0x000fe2000f8e18ff */
[----:B------:R-:W-:-:S04]  /*2890*/  LOP3.LUT R2, R2, UR6, RZ, 0x3c, !PT ;  /* 0x0000000602027c12 */ /* 0x000fc8000f8e3cff */
[----:B-1----:R-:W-:-:S04]  /*28a0*/  SHF.L.U32 R3, R2, 0x1f, RZ ;  /* 0x0000001f02037819 */ /* 0x002fc800000006ff */
[----:B------:R-:W1:Y:S02]  /*28b0*/  SYNCS.PHASECHK.TRANS64.TRYWAIT P0, [UR5], R3 ;  /* 0x00000003ff0075a7 */ /* 0x000e640008001105 */
[----:B-1----:R-:W-:Y:S05]  /*28c0*/  @!P0 BRA `(.L_x_42) ;  /* 0x0000005c00f08947 */ /* 0x002fea0003800000 */
.L_x_128:
[----:B------:R-:W-:-:S04]  /*28d0*/  UIADD3 UR4, UPT, UPT, UR4, 0x1, URZ ;  /* 0x0000000104047890 */ /* 0x000fc8000fffe0ff */
[----:B------:R-:W-:-:S04]  /*28e0*/  UISETP.NE.AND UP0, UPT, UR4, 0x4, UPT ;  /* 0x000000040400788c */ /* 0x000fc8000bf05270 */
[----:B------:R-:W-:Y:S02]  /*28f0*/  USEL UR5, URZ, 0x1, UP0 ;  /* 0x00000001ff057887 */ /* 0x000fe40008000000 */
[----:B------:R-:W-:-:S04]  /*2900*/  USEL UR4, UR4, URZ, UP0 ;  /* 0x000000ff04047287 */ /* 0x000fc80008000000 */
[----:B------:R-:W-:Y:S01]  /*2910*/  ULEA UR4, UR4, UR7, 0x3 ;  /* 0x0000000704047291 */ /* 0x000fe2000f8e18ff */
[----:B------:R-:W-:-:S04]  /*2920*/  LOP3.LUT R2, R2, UR5, RZ, 0x3c, !PT ;  /* 0x0000000502027c12 */ /* 0x000fc8000f8e3cff */
[----:B------:R-:W-:Y:S01]  /*2930*/  SHF.L.U32 R2, R2, 0x1f, RZ ;  /* 0x0000001f02027819 */ /* 0x000fe200000006ff */
[----:B-1--4-:R-:W-:-:S07]  /*2940*/  IMAD.U32 R0, RZ, RZ, UR4 ;  /* 0x00000004ff007e24 */ /* 0x012fce000f8e00ff */
.L_x_43:
[----:B-1----:R1:W2:Y:S02]  /*2950*/  SYNCS.PHASECHK.TRANS64.TRYWAIT P0, [R0+URZ], R2 ;  /* 0x00000002000075a7 */ /* 0x0022a400080011ff */
[----:B--2---:R-:W-:Y:S05]  /*2960*/  @!P0 NANOSLEEP.SYNCS 0x989680 ;  /* 0x009896800000895d */ /* 0x004fea0003900000 */
[----:B------:R-:W2:Y:S02]  /*2970*/  @!P0 SYNCS.PHASECHK.TRANS64 P0, [R0+URZ], R2 ;  /* 0x00000002000085a7 */ /* 0x000ea400080010ff */
[----:B--2---:R-:W-:Y:S05]  /*2980*/  @P0 EXIT ;  /* 0x000000000000094d */ /* 0x004fea0003800000 */
[----:B------:R-:W-:Y:S05]  /*2990*/  BRA `(.L_x_43) ;  /* 0xfffffffc00ec7947 */ /* 0x000fea000383ffff */
.L_x_17:
[----:B------:R-:W-:-:S04]  /*29a0*/  UISETP.NE.AND UP1, UPT, UR53, URZ, UPT ;  /* 0x000000ff3500728c */ /* 0x000fc8000bf25270 */
[----:B------:R-:W-:-:S09]  /*29b0*/  UISETP.NE.OR UP1, UPT, UR14, 0x1, UP1 ;  /* 0x000000010e00788c */ /* 0x000fd20008f25670 */
[----:B------:R-:W-:Y:S05]  /*29c0*/  BRA.U UP1, `(.L_x_44) ;  /* 0x0000000501487547 */ /* 0x000fea000b800000 */
[----:B------:R-:W-:Y:S01]  /*29d0*/  ISETP.NE.AND P2, PT, R2, RZ, PT ;  /* 0x000000ff0200720c */ /* 0x000fe20003f45270 */
[----:B------:R-:W-:Y:S01]  /*29e0*/  IMAD.MOV.U32 R12, RZ, RZ, 0x1 ;  /* 0x00000001ff0c7424 */ /* 0x000fe200078e00ff */
[----:B------:R-:W-:Y:S02]  /*29f0*/  CS2R R10, SRZ ;  /* 0x00000000000a7805 */ /* 0x000fe4000001ff00 */
[----:B------:R-:W-:Y:S01]  /*2a00*/  CS2R R8, SRZ ;  /* 0x0000000000087805 */ /* 0x000fe2000001ff00 */
[----:B------:R-:W-:Y:S01]  /*2a10*/  UMOV UR6, 0x400 ;  /* 0x0000040000067882 */ /* 0x000fe20000000000 */
[----:B------:R-:W-:Y:S01]  /*2a20*/  UMOV UR5, URZ ;  /* 0x000000ff00057c82 */ /* 0x000fe20008000000 */
[----:B------:R-:W-:-:S12]  /*2a30*/  ULEA UR6, UR53, UR6, 0x18 ;  /* 0x0000000635067291 */ /* 0x000fd8000f8ec0ff */
.L_x_48:
[----:B------:R-:W-:Y:S02]  /*2a40*/  LEA R0, R8, UR6, 0x3 ;  /* 0x0000000608007c11 */ /* 0x000fe4000f8e18ff */
[----:B------:R-:W-:-:S03]  /*2a50*/  SHF.L.U32 R4, R9, 0x1f, RZ ;  /* 0x0000001f09047819 */ /* 0x000fc600000006ff */
[----:B------:R-:W-:Y:S01]  /*2a60*/  VIADD R5, R0, 0xd0 ;  /* 0x000000d000057836 */ /* 0x000fe20000000000 */
[----:B------:R-:W1:Y:S02]  /*2a70*/  SYNCS.PHASECHK.TRANS64.TRYWAIT P0, [R0+URZ+0xc0], R4 ;  /* 0x0000c004000075a7 */ /* 0x000e6400080011ff */
[----:B-1----:R-:W-:Y:S05]  /*2a80*/  @!P0 BRA `(.L_x_45) ;  /* 0x0000005c00988947 */ /* 0x002fea0003800000 */
.L_x_129:
[----:B------:R-:W-:Y:S01]  /*2a90*/  ULEA UR4, UR5, UR6, 0x3 ;  /* 0x0000000605047291 */ /* 0x000fe2000f8e18ff */
[----:B-1----:R-:W-:Y:S01]  /*2aa0*/  PRMT R0, RZ, 0x654, R5 ;  /* 0x00000654ff007816 */ /* 0x002fe20000000005 */
[----:B------:R-:W-:Y:S01]  /*2ab0*/  @!P2 IMAD.MOV.U32 R4, RZ, RZ, 0x10 ;  /* 0x00000010ff04a424 */ /* 0x000fe200078e00ff */
[----:B------:R-:W-:Y:S01]  /*2ac0*/  SHF.L.U32 R5, R12, 0x1f, RZ ;  /* 0x0000001f0c057819 */ /* 0x000fe200000006ff */
[----:B------:R-:W-:Y:S01]  /*2ad0*/  UIADD3 UR7, UPT, UPT, UR4, 0x80, URZ ;  /* 0x0000008004077890 */ /* 0x000fe2000fffe0ff */
[----:B------:R1:W-:Y:S05]  /*2ae0*/  SYNCS.ARRIVE.TRANS64.RED.A1T0 RZ, [R0+URZ], RZ ;  /* 0x000000ff00ff79a7 */ /* 0x0003ea00081004ff */
[----:B------:R-:W-:Y:S01]  /*2af0*/  IMAD.U32 R6, RZ, RZ, UR7 ;  /* 0x00000007ff067e24 */ /* 0x000fe2000f8e00ff */
[----:B------:R-:W2:Y:S04]  /*2b00*/  SYNCS.PHASECHK.TRANS64.TRYWAIT P0, [UR4+0x90], R5 ;  /* 0x00009005ff0075a7 */ /* 0x000ea80008001104 */
[----:B------:R-:W-:Y:S01]  /*2b10*/  PRMT R6, R2, 0x654, R6 ;  /* 0x0000065402067816 */ /* 0x000fe20000000006 */
[----:B-12---:R-:W-:Y:S06]  /*2b20*/  @!P0 BRA `(.L_x_46) ;  /* 0x0000005c00848947 */ /* 0x006fec0003800000 */
.L_x_131:
[----:B------:R-:W-:Y:S01]  /*2b30*/  ULEA UR8, UR5, UR6, 0x4 ;  /* 0x0000000605087291 */ /* 0x000fe2000f8e20ff */
[----:B------:R-:W-:Y:S01]  /*2b40*/  SEL R3, R6, R3, !P2 ;  /* 0x0000000306037207 */ /* 0x000fe20005000000 */
[----:B------:R-:W-:Y:S01]  /*2b50*/  UIADD3 UR9, UPT, UPT, UR4, 0x80, URZ ;  /* 0x0000008004097890 */ /* 0x000fe2000fffe0ff */
[----:B-1----:R-:W-:Y:S01]  /*2b60*/  LEA R0, R11, UR6, 0x3 ;  /* 0x000000060b007c11 */ /* 0x002fe2000f8e18ff */
[----:B------:R-:W-:Y:S01]  /*2b70*/  UIADD3 UR8, UPT, UPT, UR8, 0xf0, URZ ;  /* 0x000000f008087890 */ /* 0x000fe2000fffe0ff */
[----:B------:R1:W-:Y:S01]  /*2b80*/  @!P2 SYNCS.ARRIVE.TRANS64.RED RZ, [R3+URZ], R4 ;  /* 0x0000000403ffa9a7 */ /* 0x0003e200080004ff */
[----:B------:R-:W-:Y:S01]  /*2b90*/  UIADD3 UR4, UPT, UPT, UR5, 0x1, URZ ;  /* 0x0000000105047890 */ /* 0x000fe2000fffe0ff */
[----:B------:R-:W-:-:S03]  /*2ba0*/  VIADD R8, R8, 0x1 ;  /* 0x0000000108087836 */ /* 0x000fc60000000000 */
[----:B------:R-:W-:Y:S02]  /*2bb0*/  UISETP.NE.AND UP0, UPT, UR4, 0x2, UPT ;  /* 0x000000020400788c */ /* 0x000fe4000bf05270 */
[----:B------:R-:W-:Y:S01]  /*2bc0*/  ISETP.NE.AND P0, PT, R8, 0x2, PT ;  /* 0x000000020800780c */ /* 0x000fe20003f05270 */
[----:B------:R-:W-:Y:S06]  /*2bd0*/  UGETNEXTWORKID.BROADCAST [UR8], [UR9] ;  /* 0x00000000080073ca */ /* 0x000fec0008000100 */
[----:B------:R-:W-:Y:S02]  /*2be0*/  USEL UR7, URZ, 0x1, UP0 ;  /* 0x00000001ff077887 */ /* 0x000fe40008000000 */
[----:B------:R-:W-:-:S04]  /*2bf0*/  USEL UR5, UR4, URZ, UP0 ;  /* 0x000000ff04057287 */ /* 0x000fc80008000000 */
[----:B------:R-:W-:Y:S02]  /*2c00*/  LOP3.LUT R12, R12, UR7, RZ, 0x3c, !PT ;  /* 0x000000070c0c7c12 */ /* 0x000fe4000f8e3cff */
[----:B-1----:R-:W-:-:S04]  /*2c10*/  SHF.L.U32 R4, R10, 0x1f, RZ ;  /* 0x0000001f0a047819 */ /* 0x002fc800000006ff */
[----:B------:R-:W1:Y:S02]  /*2c20*/  SYNCS.PHASECHK.TRANS64.TRYWAIT P1, [R0+URZ+0x80], R4 ;  /* 0x00008004000075a7 */ /* 0x000e6400080211ff */
[----:B-1----:R-:W-:Y:S05]  /*2c30*/  @!P1 BRA `(.L_x_47) ;  /* 0x0000005c00589947 */ /* 0x002fea0003800000 */
.L_x_132:
[C---:B-1----:R-:W-:Y:S01]  /*2c40*/  LEA R4, R11.reuse, UR6, 0x4 ;  /* 0x000000060b047c11 */ /* 0x042fe2000f8e20ff */
[----:B------:R-:W-:Y:S01]  /*2c50*/  VIADD R0, R0, 0x90 ;  /* 0x0000009000007836 */ /* 0x000fe20000000000 */
[----:B------:R-:W-:Y:S01]  /*2c60*/  SEL R8, R8, RZ, P0 ;  /* 0x000000ff08087207 */ /* 0x000fe20000000000 */
[----:B------:R-:W-:-:S03]  /*2c70*/  VIADD R11, R11, 0x1 ;  /* 0x000000010b0b7836 */ /* 0x000fc60000000000 */
[----:B------:R-:W1:Y:S01]  /*2c80*/  LDS.128 R4, [R4+0xf0] ;  /* 0x0000f00004047984 */ /* 0x000e620000000c00 */
[----:B------:R-:W-:Y:S02]  /*2c90*/  PRMT R0, RZ, 0x654, R0 ;  /* 0x00000654ff007816 */ /* 0x000fe40000000000 */
[C---:B------:R-:W-:Y:S01]  /*2ca0*/  ISETP.NE.AND P1, PT, R11.reuse, 0x2, PT ;  /* 0x000000020b00780c */ /* 0x040fe20003f25270 */
[----:B------:R-:W-:Y:S01]  /*2cb0*/  @!PT LDS RZ, [RZ] ;  /* 0x00000000fffff984 */ /* 0x000fe20000000800 */
[----:B------:R-:W-:Y:S01]  /*2cc0*/  @!PT LDS RZ, [RZ] ;  /* 0x00000000fffff984 */ /* 0x000fe20000000800 */
[----:B------:R-:W-:Y:S01]  /*2cd0*/  @!PT LDS RZ, [RZ] ;  /* 0x00000000fffff984 */ /* 0x000fe20000000800 */
[----:B------:R-:W-:Y:S01]  /*2ce0*/  @!PT LDS RZ, [RZ] ;  /* 0x00000000fffff984 */ /* 0x000fe20000000800 */
[----:B------:R2:W-:Y:S06]  /*2cf0*/  MEMBAR.ALL.CTA ;  /* 0x0000000000007992 */ /* 0x0005ec0000008000 */
[----:B--2---:R-:W2:Y:S01]  /*2d00*/  FENCE.VIEW.ASYNC.S ;  /* 0x00000000000073c6 */ /* 0x004ea20000000000 */
[----:B------:R-:W-:Y:S01]  /*2d10*/  SEL R11, R11, RZ, P1 ;  /* 0x000000ff0b0b7207 */ /* 0x000fe20000800000 */
[----:B--2---:R2:W-:Y:S01]  /*2d20*/  SYNCS.ARRIVE.TRANS64.RED.A1T0 RZ, [R0+URZ], RZ ;  /* 0x000000ff00ff79a7 */ /* 0x0045e200081004ff */
[----:B-1----:R-:W-:-:S02]  /*2d30*/  LOP3.LUT P3, RZ, R6, 0x1, RZ, 0xc0, !PT ;  /* 0x0000000106ff7812 */ /* 0x002fc4000786c0ff */
[----:B------:R-:W-:-:S04]  /*2d40*/  SEL R4, RZ, 0x1, P1 ;  /* 0x00000001ff047807 */ /* 0x000fc80000800000 */
[----:B------:R-:W-:Y:S02]  /*2d50*/  LOP3.LUT R10, R10, R4, RZ, 0x3c, !PT ;  /* 0x000000040a0a7212 */ /* 0x000fe400078e3cff */
[----:B--2---:R-:W-:-:S04]  /*2d60*/  SEL R0, RZ, 0x1, P0 ;  /* 0x00000001ff007807 */ /* 0x004fc80000000000 */
[----:B------:R-:W-:Y:S01]  /*2d70*/  LOP3.LUT R9, R9, R0, RZ, 0x3c, !PT ;  /* 0x0000000009097212 */ /* 0x000fe200078e3cff */
[----:B------:R-:W-:Y:S06]  /*2d80*/  @P3 BRA `(.L_x_48) ;  /* 0xfffffffc002c3947 */ /* 0x000fec000383ffff */
[----:B------:R-:W-:Y:S01]  /*2d90*/  ULEA UR4, UR5, UR6, 0x3 ;  /* 0x0000000605047291 */ /* 0x000fe2000f8e18ff */
[----:B------:R-:W-:-:S08]  /*2da0*/  SHF.L.U32 R2, R12, 0x1f, RZ ;  /* 0x0000001f0c027819 */ /* 0x000fd000000006ff */
[----:B------:R-:W1:Y:S02]  /*2db0*/  SYNCS.PHASECHK.TRANS64 P0, [UR4+0x90], R2 ;  /* 0x00009002ff0075a7 */ /* 0x000e640008001004 */
[----:B-1----:R-:W-:Y:S05]  /*2dc0*/  @P0 BRA `(.L_x_49) ;  /* 0x0000000000080947 */ /* 0x002fea0003800000 */
[----:B------:R-:W1:Y:S02]  /*2dd0*/  SYNCS.PHASECHK.TRANS64.TRYWAIT P0, [UR4+0x90], R2 ;  /* 0x00009002ff0075a7 */ /* 0x000e640008001104 */
[----:B-1----:R-:W-:Y:S05]  /*2de0*/  @!P0 BRA `(.L_x_50) ;  /* 0x0000005c00008947 */ /* 0x002fea0003800000 */
.L_x_49:
[----:B------:R-:W-:-:S04]  /*2df0*/  UIADD3 UR7, UPT, UPT, UR5, 0x1, URZ ;  /* 0x0000000105077890 */ /* 0x000fc8000fffe0ff */
[----:B------:R-:W-:-:S04]  /*2e00*/  UISETP.NE.AND UP0, UPT, UR7, 0x2, UPT ;  /* 0x000000020700788c */ /* 0x000fc8000bf05270 */
[----:B------:R-:W-:Y:S02]  /*2e10*/  USEL UR8, URZ, 0x1, UP0 ;  /* 0x00000001ff087887 */ /* 0x000fe40008000000 */
[----:B------:R-:W-:-:S04]  /*2e20*/  USEL UR7, UR7, URZ, UP0 ;  /* 0x000000ff07077287 */ /* 0x000fc80008000000 */
[----:B------:R-:W-:Y:S01]  /*2e30*/  ULEA UR7, UR7, UR6, 0x3 ;  /* 0x0000000607077291 */ /* 0x000fe2000f8e18ff */
[----:B-1----:R-:W-:-:S04]  /*2e40*/  LOP3.LUT R2, R12, UR8, RZ, 0x3c, !PT ;  /* 0x000000080c027c12 */ /* 0x002fc8000f8e3cff */
[----:B------:R-:W-:-:S04]  /*2e50*/  SHF.L.U32 R0, R2, 0x1f, RZ ;  /* 0x0000001f02007819 */ /* 0x000fc800000006ff */
[----:B------:R-:W1:Y:S02]  /*2e60*/  SYNCS.PHASECHK.TRANS64 P0, [UR7+0x90], R0 ;  /* 0x00009000ff0075a7 */ /* 0x000e640008001007 */
[----:B-1----:R-:W-:Y:S05]  /*2e70*/  @P0 EXIT ;  /* 0x000000000000094d */ /* 0x002fea0003800000 */
[----:B------:R-:W-:Y:S02]  /*2e80*/  SHF.L.U32 R2, R2, 0x1f, RZ ;  /* 0x0000001f02027819 */ /* 0x000fe400000006ff */
[----:B------:R-:W-:-:S07]  /*2e90*/  MOV R0, UR7 ;  /* 0x0000000700007c02 */ /* 0x000fce0008000f00 */
.L_x_51:
[----:B-1----:R1:W2:Y:S02]  /*2ea0*/  SYNCS.PHASECHK.TRANS64.TRYWAIT P0, [R0+URZ+0x90], R2 ;  /* 0x00009002000075a7 */ /* 0x0022a400080011ff */
[----:B--2---:R-:W-:Y:S05]  /*2eb0*/  @!P0 NANOSLEEP.SYNCS 0x989680 ;  /* 0x009896800000895d */ /* 0x004fea0003900000 */
[----:B------:R-:W2:Y:S02]  /*2ec0*/  @!P0 SYNCS.PHASECHK.TRANS64 P0, [R0+URZ+0x90], R2 ;  /* 0x00009002000085a7 */ /* 0x000ea400080010ff */
[----:B--2---:R-:W-:Y:S05]  /*2ed0*/  @P0 EXIT ;  /* 0x000000000000094d */ /* 0x004fea0003800000 */
[----:B------:R-:W-:Y:S05]  /*2ee0*/  BRA `(.L_x_51) ;  /* 0xfffffffc00ec7947 */ /* 0x000fea000383ffff */
.L_x_44:
[----:B------:R-:W-:-:S09]  /*2ef0*/  UISETP.NE.AND UP1, UPT, UR14, URZ, UPT ;  /* 0x000000ff0e00728c */ /* 0x000fd2000bf25270 */
[----:B------:R-:W-:Y:S05]  /*2f00*/  BRA.U UP1, `(.L_x_52) ;  /* 0x0000001d01107547 */ /* 0x000fea000b800000 */
[----:B------:R-:W-:Y:S01]  /*2f10*/  UMOV UR4, 0x40 ;  /* 0x0000004000047882 */ /* 0x000fe20000000000 */
[----:B------:R-:W-:Y:S01]  /*2f20*/  NOP ;  /* 0x0000000000007918 */ /* 0x000fe20000000000 */
[----:B------:R-:W-:Y:S01]  /*2f30*/  ULEA UR5, UR53, UR4, 0x18 ;  /* 0x0000000435057291 */ /* 0x000fe2000f8ec0ff */
[----:B------:R-:W-:Y:S02]  /*2f40*/  UMOV UR6, 0x400 ;  /* 0x0000040000067882 */ /* 0x000fe40000000000 */
[----:B------:R-:W-:-:S06]  /*2f50*/  ULEA UR6, UR53, UR6, 0x18 ;  /* 0x0000000635067291 */ /* 0x000fcc000f8ec0ff */
[----:B------:R-:W1:Y:S02]  /*2f60*/  LDS.U8 R0, [UR5+0x1c] ;  /* 0x00001c05ff007984 */ /* 0x000e640008000000 */
[----:B-1----:R-:W-:-:S13]  /*2f70*/  ISETP.NE.AND P0, PT, R0, RZ, PT ;  /* 0x000000ff0000720c */ /* 0x002fda0003f05270 */
[----:B------:R-:W-:Y:S05]  /*2f80*/  @P0 BRA `(.L_x_53) ;  /* 0x0000000000580947 */ /* 0x000fea0003800000 */
[----:B------:R-:W-:-:S13]  /*2f90*/  ELECT P0, URZ, PT ;  /* 0x0000000000ff782f */ /* 0x000fda0003800000 */
[----:B------:R-:W-:Y:S05]  /*2fa0*/  @!P0 BRA `(.L_x_54) ;  /* 0x0000000000608947 */ /* 0x000fea0003800000 */
[----:B------:R-:W-:Y:S01]  /*2fb0*/  UMOV UR4, 0x10 ;  /* 0x0000001000047882 */ /* 0x000fe20000000000 */
[----:B------:R-:W-:Y:S01]  /*2fc0*/  HFMA2 R0, -RZ, RZ, 0, 5.9604644775390625e-08 ;  /* 0x00000001ff007431 */ /* 0x000fe200000001ff */
[----:B------:R-:W-:-:S03]  /*2fd0*/  MOV R2, 0xffff ;  /* 0x0000ffff00027802 */ /* 0x000fc60000000f00 */
[----:B------:R-:W-:Y:S04]  /*2fe0*/  DEPBAR.LE SB1, 0x36 ;  /* 0x00009d800000791a */ /* 0x000fe80000000000 */
[----:B------:R-:W1:Y:S02]  /*2ff0*/  UTCATOMSWS.FIND_AND_SET.ALIGN UP0, UR4, UR4 ;  /* 0x00000004000475e3 */ /* 0x000e640008000800 */
[----:B-1----:R-:W-:Y:S01]  /*3000*/  MOV R3, UR4 ;  /* 0x0000000400037c02 */ /* 0x002fe20008000f00 */
[----:B------:R-:W-:Y:S06]  /*3010*/  BRA.U UP0, `(.L_x_55) ;  /* 0x0000000100187547 */ /* 0x000fec000b800000 */
.L_x_56:
[----:B------:R-:W-:Y:S05]  /*3020*/  NANOSLEEP 0x64 ;  /* 0x000000640000795d */ /* 0x000fea0003800000 */
[----:B------:R-:W-:-:S05]  /*3030*/  UMOV UR4, 0x10 ;  /* 0x0000001000047882 */ /* 0x000fca0000000000 */
[----:B------:R-:W-:Y:S04]  /*3040*/  DEPBAR.LE SB1, 0x36 ;  /* 0x00009d800000791a */ /* 0x000fe80000000000 */
[----:B------:R-:W1:Y:S02]  /*3050*/  UTCATOMSWS.FIND_AND_SET.ALIGN UP0, UR4, UR4 ;  /* 0x00000004000475e3 */ /* 0x000e640008000800 */
[----:B-1----:R-:W-:Y:S01]  /*3060*/  MOV R3, UR4 ;  /* 0x0000000400037c02 */ /* 0x002fe20008000f00 */
[----:B------:R-:W-:Y:S05]  /*3070*/  BRA.U !UP0, `(.L_x_56) ;  /* 0xfffffffd08e87547 */ /* 0x000fea000b83ffff */
.L_x_55:
[-C--:B------:R-:W-:Y:S02]  /*3080*/  SHF.L.U32 R2, R2, R3.reuse, RZ ;  /* 0x0000000302027219 */ /* 0x080fe400000006ff */
[----:B------:R-:W-:Y:S01]  /*3090*/  SHF.L.U32 R0, R0, R3, RZ ;  /* 0x0000000300007219 */ /* 0x000fe200000006ff */
[----:B------:R-:W-:Y:S02]  /*30a0*/  IMAD.SHL.U32 R3, R3, 0x20, RZ ;  /* 0x0000002003037824 */ /* 0x000fe400078e00ff */
[----:B------:R1:W-:Y:S04]  /*30b0*/  ATOMS.OR RZ, [UR5+0x14], R2 ;  /* 0x00001402ffff798c */ /* 0x0003e8000b000005 */
[----:B------:R1:W-:Y:S04]  /*30c0*/  ATOMS.OR RZ, [UR5+0x18], R0 ;  /* 0x00001800ffff798c */ /* 0x0003e8000b000005 */
[----:B------:R1:W-:Y:S01]  /*30d0*/  STS [UR6+0x110], R3 ;  /* 0x00011003ff007988 */ /* 0x0003e20008000806 */
[----:B------:R-:W-:Y:S05]  /*30e0*/  BRA `(.L_x_54) ;  /* 0x0000000000107947 */ /* 0x000fea0003800000 */
.L_x_53:
[----:B------:R-:W-:Y:S02]  /*30f0*/  MOV R0, 0xffffffff ;  /* 0xffffffff00007802 */ /* 0x000fe40000000f00 */
[----:B------:R-:W-:-:S03]  /*3100*/  MOV R2, 0x3130 ;  /* 0x0000313000027802 */ /* 0x000fc60000000f00 */
[----:B------:R1:W-:Y:S04]  /*3110*/  STS [UR6+0x110], R0 ;  /* 0x00011000ff007988 */ /* 0x0003e80008000806 */
[----:B-1-3-5:R-:W-:Y:S05]  /*3120*/  CALL.REL.NOINC `($__internal_1_$__cuda_sm10x_tcgen05_guardrail_trap_phase_invalid_during_alloc) ;  /* 0x0000005c00a87944 */ /* 0x02afea0003c00000 */
.L_x_54:
[----:B------:R-:W-:Y:S05]  /*3130*/  WARPSYNC.ALL ;  /* 0x0000000000007948 */ /* 0x000fea0003800000 */
[----:B------:R-:W2:Y:S01]  /*3140*/  S2UR UR4, SR_CgaCtaId ;  /* 0x00000000000479c3 */ /* 0x000ea20000008800 */
[----:B------:R-:W-:Y:S01]  /*3150*/  UMOV UR48, 0x400 ;  /* 0x0000040000307882 */ /* 0x000fe20000000000 */
[----:B------:R-:W-:-:S06]  /*3160*/  NOP ;  /* 0x0000000000007918 */ /* 0x000fcc0000000000 */
[----:B------:R-:W-:Y:S08]  /*3170*/  BAR.ARV 0x6, 0xa0 ;  /* 0x0182800000007b1d */ /* 0x000ff00000002000 */
[----:B------:R-:W4:Y:S01]  /*3180*/  LDC R8, c[0x0][0x370] ;  /* 0x0000dc00ff087b82 */ /* 0x000f220000000800 */
[----:B------:R-:W-:Y:S01]  /*3190*/  HFMA2 R15, -RZ, RZ, 0, 5.9604644775390625e-08 ;  /* 0x00000001ff0f7431 */ /* 0x000fe200000001ff */
[----:B------:R-:W-:Y:S01]  /*31a0*/  CS2R R12, SRZ ;  /* 0x00000000000c7805 */ /* 0x000fe2000001ff00 */
[----:B------:R-:W-:Y:S01]  /*31b0*/  IMAD.MOV.U32 R11, RZ, RZ, RZ ;  /* 0x000000ffff0b7224 */ /* 0x000fe200078e00ff */
[----:B------:R-:W-:Y:S01]  /*31c0*/  UMOV UR44, URZ ;  /* 0x000000ff002c7c82 */ /* 0x000fe20008000000 */
[----:B--2---:R-:W-:Y:S01]  /*31d0*/  ULEA UR48, UR4, UR48, 0x18 ;  /* 0x0000003004307291 */ /* 0x004fe2000f8ec0ff */
[----:B------:R-:W2:Y:S03]  /*31e0*/  LDCU UR4, c[0x0][0x38c] ;  /* 0x00007180ff0477ac */ /* 0x000ea60008000800 */
[----:B------:R-:W-:-:S02]  /*31f0*/  UIADD3 UR5, UPT, UPT, UR48, 0x26400, URZ ;  /* 0x0002640030057890 */ /* 0x000fc4000fffe0ff */
[----:B------:R-:W-:-:S03]  /*3200*/  UIADD3 UR6, UPT, UPT, UR48, 0x6400, URZ ;  /* 0x0000640030067890 */ /* 0x000fc6000fffe0ff */
[----:B-1----:R-:W1:Y:S01]  /*3210*/  LDS R0, [UR48+0x110] ;  /* 0x00011030ff007984 */ /* 0x002e620008000800 */
[----:B------:R-:W-:Y:S02]  /*3220*/  USHF.R.U32.HI UR8, URZ, 0x4, UR5 ;  /* 0x00000004ff087899 */ /* 0x000fe40008011605 */
[----:B------:R-:W-:Y:S02]  /*3230*/  USHF.R.U32.HI UR10, URZ, 0x4, UR6 ;  /* 0x00000004ff0a7899 */ /* 0x000fe40008011606 */
[----:B------:R-:W-:Y:S02]  /*3240*/  UIADD3 UR7, UPT, UPT, UR48, 0x37400, URZ ;  /* 0x0003740030077890 */ /* 0x000fe4000fffe0ff */
[----:B------:R-:W-:Y:S02]  /*3250*/  ULOP3.LUT UR8, UR8, 0x3fff, URZ, 0xc0, !UPT ;  /* 0x00003fff08087892 */ /* 0x000fe4000f8ec0ff */
[----:B------:R-:W-:Y:S02]  /*3260*/  USHF.R.U32.HI UR5, URZ, 0x4, UR7 ;  /* 0x00000004ff057899 */ /* 0x000fe40008011607 */
[----:B--2---:R-:W-:-:S02]  /*3270*/  UIADD3 UR11, UPT, UPT, UR4, 0xff, URZ ;  /* 0x000000ff040b7890 */ /* 0x004fc4000fffe0ff */
[----:B------:R-:W-:Y:S02]  /*3280*/  UIADD3 UR4, UPT, UPT, UR48, 0x36400, URZ ;  /* 0x0003640030047890 */ /* 0x000fe4000fffe0ff */
[----:B------:R-:W-:Y:S02]  /*3290*/  USHF.R.S32.HI UR9, URZ, 0x1f, UR11 ;  /* 0x0000001fff097899 */ /* 0x000fe4000801140b */
[----:B------:R-:W-:Y:S02]  /*32a0*/  USHF.R.U32.HI UR6, URZ, 0x4, UR4 ;  /* 0x00000004ff067899 */ /* 0x000fe40008011604 */
[----:B------:R-:W-:Y:S02]  /*32b0*/  ULEA.HI UR4, UR9, UR11, URZ, 0x8 ;  /* 0x0000000b09047291 */ /* 0x000fe4000f8f40ff */
[----:B------:R-:W-:Y:S02]  /*32c0*/  ULOP3.LUT UR7, UR8, 0x10000, URZ, 0xfc, !UPT ;  /* 0x0001000008077892 */ /* 0x000fe4000f8efcff */
[----:B------:R-:W-:-:S02]  /*32d0*/  USHF.R.S32.HI UR12, URZ, 0x8, UR4 ;  /* 0x00000008ff0c7899 */ /* 0x000fc40008011404 */
[----:B------:R-:W-:Y:S02]  /*32e0*/  ULOP3.LUT UR10, UR10, 0x3fff, URZ, 0xc0, !UPT ;  /* 0x00003fff0a0a7892 */ /* 0x000fe4000f8ec0ff */
[----:B------:R-:W-:Y:S01]  /*32f0*/  ULOP3.LUT UR5, UR5, 0x3fff, URZ, 0xc0, !UPT ;  /* 0x00003fff05057892 */ /* 0x000fe2000f8ec0ff */
[----:B------:R-:W-:Y:S01]  /*3300*/  IMAD.U32 R19, RZ, RZ, UR7 ;  /* 0x00000007ff137e24 */ /* 0x000fe2000f8e00ff */
[----:B------:R-:W-:Y:S01]  /*3310*/  UISETP.LT.AND UP0, UPT, UR12, 0x1, UPT ;  /* 0x000000010c00788c */ /* 0x000fe2000bf01270 */
[----:B------:R-:W-:Y:S01]  /*3320*/  IMAD.U32 R17, RZ, RZ, UR12 ;  /* 0x0000000cff117e24 */ /* 0x000fe2000f8e00ff */
[----:B------:R-:W-:Y:S02]  /*3330*/  ULOP3.LUT UR49, UR10, 0x10000, URZ, 0xfc, !UPT ;  /* 0x000100000a317892 */ /* 0x000fe4000f8efcff */
[----:B------:R-:W-:Y:S02]  /*3340*/  ULOP3.LUT UR6, UR6, 0x3fff, URZ, 0xc0, !UPT ;  /* 0x00003fff06067892 */ /* 0x000fe4000f8ec0ff */
[----:B------:R-:W-:-:S02]  /*3350*/  ULOP3.LUT UR4, UR5, 0x10000, URZ, 0xfc, !UPT ;  /* 0x0001000005047892 */ /* 0x000fc4000f8efcff */
[----:B------:R-:W-:Y:S02]  /*3360*/  USEL UR12, UR12, 0x1, !UP0 ;  /* 0x000000010c0c7887 */ /* 0x000fe4000c000000 */
[----:B------:R-:W-:Y:S01]  /*3370*/  ULOP3.LUT UR6, UR6, 0x10000, URZ, 0xfc, !UPT ;  /* 0x0001000006067892 */ /* 0x000fe2000f8efcff */
[----:B-1----:R-:W-:Y:S01]  /*3380*/  R2UR UR43, R0 ;  /* 0x00000000002b72ca */ /* 0x002fe200000e0000 */
[----:B------:R-:W-:Y:S01]  /*3390*/  IMAD.U32 R21, RZ, RZ, UR4 ;  /* 0x00000004ff157e24 */ /* 0x000fe2000f8e00ff */
[----:B------:R-:W1:Y:S03]  /*33a0*/  LDC R0, c[0x0][0x374] ;  /* 0x0000dd00ff007b82 */ /* 0x000e660000000800 */
[----:B------:R-:W-:-:S08]  /*33b0*/  MOV R20, UR6 ;  /* 0x0000000600147c02 */ /* 0x000fd00008000f00 */
[----:B------:R-:W-:Y:S01]  /*33c0*/  UIADD3 UR66, UPT, UPT, UR43, 0x80, URZ ;  /* 0x000000802b427890 */ /* 0x000fe2000fffe0ff */
[----:B------:R-:W-:Y:S01]  /*33d0*/  MOV R2, UR43 ;  /* 0x0000002b00027c02 */ /* 0x000fe20008000f00 */
[----:B------:R-:W-:Y:S02]  /*33e0*/  UIADD3 UR14, UPT, UPT, UR43, 0x40000080, URZ ;  /* 0x400000802b0e7890 */ /* 0x000fe4000fffe0ff */
[----:B------:R-:W-:Y:S01]  /*33f0*/  UIADD3 UR13, UPT, UPT, UR43, 0x84, URZ ;  /* 0x000000842b0d7890 */ /* 0x000fe2000fffe0ff */
[----:B------:R-:W-:Y:S01]  /*3400*/  IADD3 R2, PT, PT, R2, 0x88, RZ ;  /* 0x0000008802027810 */ /* 0x000fe20007ffe0ff */
[----:B------:R-:W-:Y:S02]  /*3410*/  UIADD3 UR76, UPT, UPT, UR43, -0x7fffff80, URZ ;  /* 0x800000802b4c7890 */ /* 0x000fe4000fffe0ff */
[----:B------:R-:W-:Y:S01]  /*3420*/  UIADD3 UR74, UPT, UPT, UR43, -0x3fffff80, URZ ;  /* 0xc00000802b4a7890 */ /* 0x000fe2000fffe0ff */
[----:B------:R-:W-:Y:S01]  /*3430*/  MOV R30, UR14 ;  /* 0x0000000e001e7c02 */ /* 0x000fe20008000f00 */
[----:B------:R-:W-:Y:S01]  /*3440*/  USHF.R.U32.HI UR11, URZ, 0x11, UR66 ;  /* 0x00000011ff0b7899 */ /* 0x000fe20008011642 */
[----:B------:R-:W-:Y:S01]  /*3450*/  IMAD.U32 R32, RZ, RZ, UR13 ;  /* 0x0000000dff207e24 */ /* 0x000fe2000f8e00ff */
[----:B------:R-:W-:-:S02]  /*3460*/  USHF.R.U32.HI UR10, URZ, 0x11, UR14 ;  /* 0x00000011ff0a7899 */ /* 0x000fc4000801160e */
[----:B------:R-:W-:Y:S02]  /*3470*/  USHF.R.U32.HI UR9, URZ, 0x11, UR76 ;  /* 0x00000011ff097899 */ /* 0x000fe4000801164c */
[----:B------:R-:W-:Y:S02]  /*3480*/  USHF.R.U32.HI UR7, URZ, 0x11, UR13 ;  /* 0x00000011ff077899 */ /* 0x000fe4000801160d */
[----:B------:R-:W-:Y:S02]  /*3490*/  USHF.R.U32.HI UR8, URZ, 0x11, UR74 ;  /* 0x00000011ff087899 */ /* 0x000fe4000801164a */
[----:B------:R-:W-:Y:S02]  /*34a0*/  ULOP3.LUT UR11, UR11, 0x6000, URZ, 0xc0, !UPT ;  /* 0x000060000b0b7892 */ /* 0x000fe4000f8ec0ff */
[----:B------:R-:W-:Y:S02]  /*34b0*/  UIADD3 UR68, UPT, UPT, UR43, -0x3fffff7c, URZ ;  /* 0xc00000842b447890 */ /* 0x000fe4000fffe0ff */
[----:B------:R-:W-:-:S02]  /*34c0*/  ULOP3.LUT UR10, UR10, 0x6000, URZ, 0xc0, !UPT ;  /* 0x000060000a0a7892 */ /* 0x000fc4000f8ec0ff */
[----:B------:R-:W-:Y:S02]  /*34d0*/  ULOP3.LUT UR9, UR9, 0x6000, URZ, 0xc0, !UPT ;  /* 0x0000600009097892 */ /* 0x000fe4000f8ec0ff */
[----:B------:R-:W-:Y:S02]  /*34e0*/  ULOP3.LUT UR7, UR7, 0x6000, URZ, 0xc0, !UPT ;  /* 0x0000600007077892 */ /* 0x000fe4000f8ec0ff */
[----:B------:R-:W-:Y:S02]  /*34f0*/  ULOP3.LUT UR8, UR8, 0x6000, URZ, 0xc0, !UPT ;  /* 0x0000600008087892 */ /* 0x000fe4000f8ec0ff */
[----:B------:R-:W-:Y:S02]  /*3500*/  UIADD3 UR13, UPT, UPT, -UR12, URZ, URZ ;  /* 0x000000ff0c0d7290 */ /* 0x000fe4000fffe1ff */
[----:B------:R-:W-:Y:S02]  /*3510*/  UIADD3 UR72, UPT, UPT, UR43, 0x40000084, URZ ;  /* 0x400000842b487890 */ /* 0x000fe4000fffe0ff */
[----:B------:R-:W-:-:S02]  /*3520*/  UIADD3 UR70, UPT, UPT, UR43, -0x7fffff7c, URZ ;  /* 0x800000842b467890 */ /* 0x000fc4000fffe0ff */
[----:B------:R-:W-:Y:S01]  /*3530*/  ULOP3.LUT UR12, UR11, 0x890, URZ, 0xfc, !UPT ;  /* 0x000008900b0c7892 */ /* 0x000fe2000f8efcff */
[----:B------:R-:W-:Y:S01]  /*3540*/  IMAD.U32 R18, RZ, RZ, UR13 ;  /* 0x0000000dff127e24 */ /* 0x000fe2000f8e00ff */
[----:B------:R-:W-:Y:S02]  /*3550*/  USHF.R.U32.HI UR4, URZ, 0x11, UR68 ;  /* 0x00000011ff047899 */ /* 0x000fe40008011644 */
[----:B------:R-:W-:Y:S02]  /*3560*/  ULOP3.LUT UR11, UR10, 0x890, URZ, 0xfc, !UPT ;  /* 0x000008900a0b7892 */ /* 0x000fe4000f8efcff */
[----:B------:R-:W-:Y:S01]  /*3570*/  ULOP3.LUT UR10, UR9, 0x890, URZ, 0xfc, !UPT ;  /* 0x00000890090a7892 */ /* 0x000fe2000f8efcff */
[----:B------:R-:W-:Y:S01]  /*3580*/  IMAD.U32 R31, RZ, RZ, UR12 ;  /* 0x0000000cff1f7e24 */ /* 0x000fe2000f8e00ff */
[----:B------:R-:W-:Y:S02]  /*3590*/  ULOP3.LUT UR9, UR8, 0x890, URZ, 0xfc, !UPT ;  /* 0x0000089008097892 */ /* 0x000fe4000f8efcff */
[----:B------:R-:W-:Y:S01]  /*35a0*/  USHF.R.U32.HI UR6, URZ, 0x11, UR72 ;  /* 0x00000011ff067899 */ /* 0x000fe20008011648 */
[----:B------:R-:W-:Y:S01]  /*35b0*/  MOV R29, UR11 ;  /* 0x0000000b001d7c02 */ /* 0x000fe20008000f00 */
[----:B------:R-:W-:Y:S01]  /*35c0*/  USHF.R.U32.HI UR5, URZ, 0x11, UR70 ;  /* 0x00000011ff057899 */ /* 0x000fe20008011646 */
[----:B------:R-:W-:Y:S01]  /*35d0*/  IMAD.U32 R28, RZ, RZ, UR10 ;  /* 0x0000000aff1c7e24 */ /* 0x000fe2000f8e00ff */
[----:B------:R-:W-:Y:S01]  /*35e0*/  ULOP3.LUT UR8, UR7, 0x890, URZ, 0xfc, !UPT ;  /* 0x0000089007087892 */ /* 0x000fe2000f8efcff */
[----:B------:R-:W-:Y:S01]  /*35f0*/  R2UR UR7, R2 ;  /* 0x00000000020772ca */ /* 0x000fe200000e0000 */
[----:B------:R-:W-:Y:S01]  /*3600*/  ULOP3.LUT UR4, UR4, 0x6000, URZ, 0xc0, !UPT ;  /* 0x0000600004047892 */ /* 0x000fe2000f8ec0ff */
[----:B------:R-:W-:Y:S01]  /*3610*/  MOV R27, UR9 ;  /* 0x00000009001b7c02 */ /* 0x000fe20008000f00 */
[----:B------:R-:W-:-:S02]  /*3620*/  ULOP3.LUT UR6, UR6, 0x6000, URZ, 0xc0, !UPT ;  /* 0x0000600006067892 */ /* 0x000fc4000f8ec0ff */
[----:B------:R-:W-:Y:S01]  /*3630*/  ULOP3.LUT UR5, UR5, 0x6000, URZ, 0xc0, !UPT ;  /* 0x0000600005057892 */ /* 0x000fe2000f8ec0ff */
[----:B------:R-:W-:Y:S01]  /*3640*/  IMAD.U32 R26, RZ, RZ, UR8 ;  /* 0x00000008ff1a7e24 */ /* 0x000fe2000f8e00ff */
[----:B------:R-:W-:Y:S02]  /*3650*/  ULOP3.LUT UR4, UR4, 0x890, URZ, 0xfc, !UPT ;  /* 0x0000089004047892 */ /* 0x000fe4000f8efcff */
[----:B------:R-:W-:Y:S02]  /*3660*/  ULOP3.LUT UR6, UR6, 0x890, URZ, 0xfc, !UPT ;  /* 0x0000089006067892 */ /* 0x000fe4000f8efcff */
[----:B------:R-:W-:Y:S02]  /*3670*/  ULOP3.LUT UR5, UR5, 0x890, URZ, 0xfc, !UPT ;  /* 0x0000089005057892 */ /* 0x000fe4000f8efcff */
[----:B------:R-:W-:Y:S01]  /*3680*/  MOV R23, UR4 ;  /* 0x0000000400177c02 */ /* 0x000fe20008000f00 */
[----:B------:R-:W-:Y:S01]  /*3690*/  UMOV UR4, URZ ;  /* 0x000000ff00047c82 */ /* 0x000fe20008000000 */
[----:B------:R-:W-:Y:S01]  /*36a0*/  MOV R16, UR7 ;  /* 0x0000000700107c02 */ /* 0x000fe20008000f00 */
[----:B------:R-:W-:Y:S01]  /*36b0*/  IMAD.U32 R25, RZ, RZ, UR6 ;  /* 0x00000006ff197e24 */ /* 0x000fe2000f8e00ff */
[----:B------:R-:W-:Y:S01]  /*36c0*/  MOV R22, UR4 ;  /* 0x0000000400167c02 */ /* 0x000fe20008000f00 */
[----:B-1--4-:R-:W-:-:S07]  /*36d0*/  IMAD.U32 R24, RZ, RZ, UR5 ;  /* 0x00000005ff187e24 */ /* 0x012fce000f8e00ff */
.L_x_65:
[C---:B------:R-:W-:Y:S02]  /*36e0*/  LEA R2, R13.reuse, UR48, 0x3 ;  /* 0x000000300d027c11 */ /* 0x040fe4000f8e18ff */
[----:B-12---:R-:W-:Y:S02]  /*36f0*/  SHF.L.U32 R3, R12, 0x1f, RZ ;  /* 0x0000001f0c037819 */ /* 0x006fe400000006ff */
[----:B------:R-:W-:Y:S02]  /*3700*/  LEA R4, R13, UR48, 0x4 ;  /* 0x000000300d047c11 */ /* 0x000fe4000f8e20ff */
[----:B------:R-:W1:Y:S02]  /*3710*/  SYNCS.PHASECHK.TRANS64.TRYWAIT P0, [R2+URZ+0x80], R3 ;  /* 0x00008003020075a7 */ /* 0x000e6400080011ff */
[----:B-1-34-:R-:W-:Y:S05]  /*3720*/  @!P0 BRA `(.L_x_57) ;  /* 0x0000005000c88947 */ /* 0x01afea0003800000 */
.L_x_134:
        /* <DEDUP_REMOVED lines=12> */
[----:B------:R-:W-:Y:S02]  /*37f0*/  @P3 MOV R10, R4 ;  /* 0x00000004000a3202 */ /* 0x000fe40000000f00 */
[----:B------:R-:W-:Y:S01]  /*3800*/  @P3 LOP3.LUT R9, R5, 0xffff, RZ, 0xc0, !PT ;  /* 0x0000ffff05093812 */ /* 0x000fe200078ec0ff */
[----:B-1----:R-:W-:Y:S06]  /*3810*/  @!P0 BRA `(.L_x_58) ;  /* 0x0000000000b88947 */ /* 0x002fec0003800000 */
[----:B------:R-:W1:Y:S01]  /*3820*/  LDC.64 R4, c[0x0][0xf18] ;  /* 0x0003c600ff047b82 */ /* 0x000e620000000a00 */
[----:B------:R-:W-:-:S07]  /*3830*/  ISETP.NE.AND P0, PT, R40, 0x1, PT ;  /* 0x000000012800780c */ /* 0x000fce0003f05270 */
[----:B------:R-:W2:Y:S08]  /*3840*/  LDC.64 R6, c[0x0][0xf10] ;  /* 0x0003c400ff067b82 */ /* 0x000eb00000000a00 */
[----:B------:R-:W3:Y:S08]  /*3850*/  LDC R33, c[0x0][0xf20] ;  /* 0x0003c800ff217b82 */ /* 0x000ef00000000800 */
[----:B------:R-:W4:Y:S01]  /*3860*/  LDC R34, c[0x0][0xf0c] ;  /* 0x0003c300ff227b82 */ /* 0x000f220000000800 */
[----:B-1----:R-:W-:Y:S01]  /*3870*/  IMAD.HI.U32 R36, R0, R5, RZ ;  /* 0x0000000500247227 */ /* 0x002fe200078e00ff */
[----:B------:R-:W-:-:S03]  /*3880*/  ISETP.NE.AND P1, PT, R4, 0x1, PT ;  /* 0x000000010400780c */ /* 0x000fc60003f25270 */
[----:B------:R-:W-:-:S03]  /*3890*/  IMAD.HI.U32 R5, R9, R5, RZ ;  /* 0x0000000509057227 */ /* 0x000fc600078e00ff */
[----:B------:R-:W1:Y:S01]  /*38a0*/  LDC.64 R2, c[0x0][0xf28] ;  /* 0x0003ca00ff027b82 */ /* 0x000e620000000a00 */
[----:B--2---:R-:W-:-:S04]  /*38b0*/  IMAD.HI.U32 R37, R8, R6, RZ ;  /* 0x0000000608257227 */ /* 0x004fc800078e00ff */
[----:B------:R-:W-:Y:S01]  /*38c0*/  IMAD.HI.U32 R38, R10, R6, RZ ;  /* 0x000000060a267227 */ /* 0x000fe200078e00ff */
[----:B------:R-:W-:Y:S02]  /*38d0*/  SHF.R.U32.HI R37, RZ, R7, R37 ;  /* 0x00000007ff257219 */ /* 0x000fe40000011625 */
[-C--:B---3--:R-:W-:Y:S02]  /*38e0*/  SHF.R.U32.HI R36, RZ, R33.reuse, R36 ;  /* 0x00000021ff247219 */ /* 0x088fe40000011624 */
[----:B------:R-:W-:Y:S02]  /*38f0*/  SHF.R.U32.HI R5, RZ, R33, R5 ;  /* 0x00000021ff057219 */ /* 0x000fe40000011605 */
[----:B------:R-:W-:Y:S02]  /*3900*/  SEL R36, R0, R36, !P1 ;  /* 0x0000002400247207 */ /* 0x000fe40004800000 */
[----:B------:R-:W-:Y:S02]  /*3910*/  SHF.R.U32.HI R38, RZ, R7, R38 ;  /* 0x00000007ff267219 */ /* 0x000fe40000011626 */
[----:B----4-:R-:W-:-:S02]  /*3920*/  ISETP.NE.AND P2, PT, R34, 0x1, PT ;  /* 0x000000012200780c */ /* 0x010fc40003f45270 */
[----:B------:R-:W-:Y:S02]  /*3930*/  SEL R5, R9, R5, !P1 ;  /* 0x0000000509057207 */ /* 0x000fe40004800000 */
[----:B------:R-:W-:Y:S02]  /*3940*/  SEL R37, R8, R37, !P2 ;  /* 0x0000002508257207 */ /* 0x000fe40005000000 */
[----:B------:R-:W-:Y:S01]  /*3950*/  SEL R38, R10, R38, !P2 ;  /* 0x000000260a267207 */ /* 0x000fe20005000000 */
[----:B-1----:R-:W-:-:S04]  /*3960*/  IMAD.HI.U32 R35, R36, R2, RZ ;  /* 0x0000000224237227 */ /* 0x002fc800078e00ff */
        /* <DEDUP_REMOVED lines=25> */
.L_x_58:
        /* <DEDUP_REMOVED lines=10> */
[----:B------:R-:W-:Y:S02]  /*3ba0*/  ISETP.NE.AND P0, PT, R2, 0x1, PT ;  /* 0x000000010200780c */ /* 0x000fe40003f05270 */
[----:B---3--:R-:W-:-:S04]  /*3bb0*/  ISETP.NE.AND P1, PT, R7, 0x1, PT ;  /* 0x000000010700780c */ /* 0x008fc80003f25270 */
[----:B------:R-:W-:Y:S02]  /*3bc0*/  SEL R4, R10, R4, !P1 ;  /* 0x000000040a047207 */ /* 0x000fe40004800000 */
[----:B----4-:R-:W-:-:S04]  /*3bd0*/  SHF.R.U32.HI R3, RZ, R6, R3 ;  /* 0x00000006ff037219 */ /* 0x010fc80000011603 */
[----:B------:R-:W-:-:S05]  /*3be0*/  SEL R3, R9, R3, !P0 ;  /* 0x0000000309037207 */ /* 0x000fca0004000000 */
[----:B------:R-:W-:-:S04]  /*3bf0*/  IMAD.IADD R3, R4, 0x1, -R3 ;  /* 0x0000000104037824 */ /* 0x000fc800078e0a03 */
[----:B------:R-:W-:-:S07]  /*3c00*/  IMAD R9, R3, R2, R9 ;  /* 0x0000000203097224 */ /* 0x000fce00078e0209 */
.L_x_59:
[----:B------:R-:W1:Y:S01]  /*3c10*/  LDCU UR4, c[0x0][0x38c] ;  /* 0x00007180ff0477ac */ /* 0x000e620008000800 */
[----:B------:R-:W-:Y:S02]  /*3c20*/  R2UR UR6, R22 ;  /* 0x00000000160672ca */ /* 0x000fe400000e0000 */
[----:B------:R-:W-:Y:S02]  /*3c30*/  PLOP3.LUT P1, PT, PT, PT, PT, 0x80, 0x8 ;  /* 0x000000000008781c */ /* 0x000fe40003f2f070 */
[----:B------:R-:W-:Y:S02]  /*3c40*/  SHF.L.U32 R3, R15, 0x1f, RZ ;  /* 0x0000001f0f037819 */ /* 0x000fe400000006ff */
[----:B------:R-:W-:-:S07]  /*3c50*/  R2UR UR5, R16 ;  /* 0x00000000100572ca */ /* 0x000fce00000e0000 */
[----:B------:R-:W-:Y:S02]  /*3c60*/  ULEA UR7, UR6, UR48, 0x3 ;  /* 0x0000003006077291 */ /* 0x000fe4000f8e18ff */
[----:B------:R-:W-:Y:S02]  /*3c70*/  ULEA UR42, UR6, UR43, 0x6 ;  /* 0x0000002b062a7291 */ /* 0x000fe4000f8e30ff */
[----:B-1----:R-:W-:Y:S02]  /*3c80*/  UISETP.GE.AND UP0, UPT, UR4, 0x1, UPT ;  /* 0x000000010400788c */ /* 0x002fe4000bf06270 */
[----:B------:R-:W-:-:S04]  /*3c90*/  IMAD.U32 R2, RZ, RZ, UR7 ;  /* 0x00000007ff027e24 */ /* 0x000fc8000f8e00ff */
[----:B------:R-:W-:-:S05]  /*3ca0*/  PLOP3.LUT P0, PT, PT, PT, UP0, 0x80, 0x8 ;  /* 0x000000000008781c */ /* 0x000fca0003f0f008 */
[----:B------:R-:W-:-:S08]  /*3cb0*/  @UP0 ULEA UR4, UR44, UR48, 0x3 ;  /* 0x000000302c040291 */ /* 0x000fd0000f8e18ff */
[----:B------:R-:W-:-:S04]  /*3cc0*/  @P0 SHF.L.U32 R4, R11, 0x1f, RZ ;  /* 0x0000001f0b040819 */ /* 0x000fc800000006ff */
[----:B------:R1:W2:Y:S01]  /*3cd0*/  @P0 SYNCS.PHASECHK.TRANS64.TRYWAIT P1, [UR4], R4 ;  /* 0x00000004ff0005a7 */ /* 0x0002a20008021104 */
[----:B------:R-:W3:Y:S01]  /*3ce0*/  SYNCS.PHASECHK.TRANS64.TRYWAIT P0, [UR7+0xb0], R3 ;  /* 0x0000b003ff0075a7 */ /* 0x000ee20008001107 */
[----:B-1----:R-:W-:-:S04]  /*3cf0*/  LEA.HI R4, R14, R14, RZ, 0x1 ;  /* 0x0000000e0e047211 */ /* 0x002fc800078f08ff */
[----:B------:R-:W-:-:S05]  /*3d00*/  LOP3.LUT R4, R4, 0x7ffffffe, RZ, 0xc0, !PT ;  /* 0x7ffffffe04047812 */ /* 0x000fca00078ec0ff */
[----:B------:R-:W-:-:S05]  /*3d10*/  IMAD.IADD R4, R14, 0x1, -R4 ;  /* 0x000000010e047824 */ /* 0x000fca00078e0a04 */
[----:B------:R-:W-:-:S13]  /*3d20*/  R2UR UR67, R4 ;  /* 0x00000000044372ca */ /* 0x000fda00000e0000 */
[----:B------:R-:W-:Y:S01]  /*3d30*/  ULEA UR67, UR67, UR5, 0x1 ;  /* 0x0000000543437291 */ /* 0x000fe2000f8e08ff */
[----:B--23--:R-:W-:Y:S11]  /*3d40*/  @!P0 BRA `(.L_x_60) ;  /* 0x0000004c00548947 */ /* 0x00cff60003800000 */
.L_x_136:
[----:B------:R-:W-:Y:S01]  /*3d50*/  IADD3 R13, PT, PT, R13, 0x1, RZ ;  /* 0x000000010d0d7810 */ /* 0x000fe20007ffe0ff */
[----:B------:R-:W-:Y:S06]  /*3d60*/  BRA.U !UP0, `(.L_x_61) ;  /* 0x0000000908487547 */ /* 0x000fec000b800000 */
[----:B------:R-:W-:Y:S01]  /*3d70*/  UIADD3 UR6, UPT, UPT, UR67, 0x40000000, URZ ;  /* 0x4000000043067890 */ /* 0x000fe2000fffe0ff */
[----:B------:R-:W-:Y:S01]  /*3d80*/  R2UR UR21, R31 ;  /* 0x000000001f1572ca */ /* 0x000fe200000e0000 */
[----:B------:R-:W-:Y:S01]  /*3d90*/  UIADD3 UR10, UPT, UPT, UR67, 0x4, URZ ;  /* 0x00000004430a7890 */ /* 0x000fe2000fffe0ff */
[----:B------:R-:W-:Y:S01]  /*3da0*/  R2UR UR20, R29 ;  /* 0x000000001d1472ca */ /* 0x000fe200000e0000 */
[----:B------:R-:W-:Y:S01]  /*3db0*/  ULOP3.LUT UR77, UR67, 0x80000000, URZ, 0x3c, !UPT ;  /* 0x80000000434d7892 */ /* 0x000fe2000f8e3cff */
[----:B------:R-:W-:Y:S01]  /*3dc0*/  R2UR UR19, R28 ;  /* 0x000000001c1372ca */ /* 0x000fe200000e0000 */
[----:B------:R-:W-:Y:S01]  /*3dd0*/  USHF.R.U32.HI UR4, URZ, 0x1a, UR67 ;  /* 0x0000001aff047899 */ /* 0x000fe20008011643 */
[----:B------:R-:W-:Y:S01]  /*3de0*/  IMAD.U32 R6, RZ, RZ, UR6 ;  /* 0x00000006ff067e24 */ /* 0x000fe2000f8e00ff */
[----:B------:R-:W-:Y:S01]  /*3df0*/  UIADD3 UR75, UPT, UPT, UR67, -0x40000000, URZ ;  /* 0xc0000000434b7890 */ /* 0x000fe2000fffe0ff */
[----:B------:R-:W-:Y:S01]  /*3e00*/  IMAD.U32 R5, RZ, RZ, UR10 ;  /* 0x0000000aff057e24 */ /* 0x000fe2000f8e00ff */
[----:B------:R-:W-:Y:S01]  /*3e10*/  UIADD3 UR73, UPT, UPT, UR67, 0x40000004, URZ ;  /* 0x4000000443497890 */ /* 0x000fe2000fffe0ff */
[----:B------:R-:W-:Y:S01]  /*3e20*/  R2UR UR18, R27 ;  /* 0x000000001b1272ca */ /* 0x000fe200000e0000 */
[----:B------:R-:W-:Y:S01]  /*3e30*/  UIADD3 UR71, UPT, UPT, UR67, -0x7ffffffc, URZ ;  /* 0x8000000443477890 */ /* 0x000fe2000fffe0ff */
[----:B------:R-:W-:Y:S01]  /*3e40*/  R2UR UR17, R26 ;  /* 0x000000001a1172ca */ /* 0x000fe200000e0000 */
[----:B------:R-:W-:Y:S01]  /*3e50*/  UIADD3 UR69, UPT, UPT, UR67, -0x3ffffffc, URZ ;  /* 0xc000000443457890 */ /* 0x000fe2000fffe0ff */
[----:B------:R-:W-:Y:S01]  /*3e60*/  R2UR UR16, R25 ;  /* 0x00000000191072ca */ /* 0x000fe200000e0000 */
[----:B------:R-:W-:Y:S01]  /*3e70*/  USHF.R.U32.HI UR7, URZ, 0x1a, UR6 ;  /* 0x0000001aff077899 */ /* 0x000fe20008011606 */
[----:B------:R-:W-:Y:S01]  /*3e80*/  R2UR UR15, R24 ;  /* 0x00000000180f72ca */ /* 0x000fe200000e0000 */
[----:B------:R-:W-:Y:S01]  /*3e90*/  USHF.R.U32.HI UR6, URZ, 0x1a, UR77 ;  /* 0x0000001aff067899 */ /* 0x000fe2000801164d */
[----:B------:R-:W-:Y:S01]  /*3ea0*/  R2UR UR14, R23 ;  /* 0x00000000170e72ca */ /* 0x000fe200000e0000 */
[----:B------:R-:W-:Y:S01]  /*3eb0*/  ULOP3.LUT UR8, UR4, 0x30, URZ, 0xc0, !UPT ;  /* 0x0000003004087892 */ /* 0x000fe2000f8ec0ff */
[----:B------:R-:W-:Y:S01]  /*3ec0*/  R2UR UR46, R18 ;  /* 0x00000000122e72ca */ /* 0x000fe200000e0000 */
[----:B------:R-:W-:Y:S01]  /*3ed0*/  USHF.R.U32.HI UR4, URZ, 0x1a, UR75 ;  /* 0x0000001aff047899 */ /* 0x000fe2000801164b */
[----:B------:R-:W-:Y:S01]  /*3ee0*/  R2UR UR45, R17 ;  /* 0x00000000112d72ca */ /* 0x000fe200000e0000 */
[----:B------:R-:W-:-:S02]  /*3ef0*/  USHF.R.U32.HI UR10, URZ, 0x1a, UR10 ;  /* 0x0000001aff0a7899 */ /* 0x000fc4000801160a */
[----:B------:R-:W-:Y:S02]  /*3f00*/  USHF.R.U32.HI UR11, URZ, 0x1a, UR73 ;  /* 0x0000001aff0b7899 */ /* 0x000fe40008011649 */
[----:B------:R-:W-:Y:S02]  /*3f10*/  USHF.R.U32.HI UR12, URZ, 0x1a, UR71 ;  /* 0x0000001aff0c7899 */ /* 0x000fe40008011647 */
[----:B------:R-:W-:Y:S02]  /*3f20*/  USHF.R.U32.HI UR13, URZ, 0x1a, UR69 ;  /* 0x0000001aff0d7899 */ /* 0x000fe40008011645 */
[----:B------:R-:W-:Y:S02]  /*3f30*/  ULOP3.LUT UR62, UR7, 0x30, URZ, 0xc0, !UPT ;  /* 0x00000030073e7892 */ /* 0x000fe4000f8ec0ff */
[----:B------:R-:W-:Y:S02]  /*3f40*/  ULOP3.LUT UR60, UR6, 0x30, URZ, 0xc0, !UPT ;  /* 0x00000030063c7892 */ /* 0x000fe4000f8ec0ff */
[----:B------:R-:W-:-:S02]  /*3f50*/  ULOP3.LUT UR64, UR8, 0x480, URZ, 0xfc, !UPT ;  /* 0x0000048008407892 */ /* 0x000fc4000f8efcff */
[----:B------:R-:W-:Y:S02]  /*3f60*/  ULOP3.LUT UR8, UR4, 0x30, URZ, 0xc0, !UPT ;  /* 0x0000003004087892 */ /* 0x000fe4000f8ec0ff */
[----:B------:R-:W-:Y:S02]  /*3f70*/  ULOP3.LUT UR7, UR10, 0x30, URZ, 0xc0, !UPT ;  /* 0x000000300a077892 */ /* 0x000fe4000f8ec0ff */
[----:B------:R-:W-:Y:S02]  /*3f80*/  ULOP3.LUT UR6, UR11, 0x30, URZ, 0xc0, !UPT ;  /* 0x000000300b067892 */ /* 0x000fe4000f8ec0ff */
        /* <DEDUP_REMOVED lines=9> */
[----:B------:R-:W-:Y:S02]  /*4020*/  UPRMT UR65, UR64, 0x5410, UR21 ;  /* 0x0000541040417896 */ /* 0x000fe40008000015 */
[----:B------:R-:W-:Y:S02]  /*4030*/  UPRMT UR63, UR62, 0x5410, UR20 ;  /* 0x000054103e3f7896 */ /* 0x000fe40008000014 */
[----:B------:R-:W-:Y:S01]  /*4040*/  UPRMT UR61, UR60, 0x5410, UR19 ;  /* 0x000054103c3d7896 */ /* 0x000fe20008000013 */
[----:B------:R-:W-:Y:S01]  /*4050*/  UMOV UR9, URZ ;  /* 0x000000ff00097c82 */ /* 0x000fe20008000000 */
[----:B------:R-:W-:Y:S01]  /*4060*/  UMOV UR5, UR44 ;  /* 0x0000002c00057c82 */ /* 0x000fe20008000000 */
[----:B------:R-:W-:Y:S02]  /*4070*/  UPRMT UR59, UR8, 0x5410, UR18 ;  /* 0x00005410083b7896 */ /* 0x000fe40008000012 */
[----:B------:R-:W-:Y:S02]  /*4080*/  UPRMT UR57, UR7, 0x5410, UR17 ;  /* 0x0000541007397896 */ /* 0x000fe40008000011 */
[----:B------:R-:W-:-:S02]  /*4090*/  UPRMT UR55, UR6, 0x5410, UR16 ;  /* 0x0000541006377896 */ /* 0x000fc40008000010 */
[----:B------:R-:W-:Y:S02]  /*40a0*/  UPRMT UR53, UR4, 0x5410, UR15 ;  /* 0x0000541004357896 */ /* 0x000fe4000800000f */
[----:B------:R-:W-:Y:S01]  /*40b0*/  UPRMT UR51, UR10, 0x5410, UR14 ;  /* 0x000054100a337896 */ /* 0x000fe2000800000e */
[----:B------:R-:W-:Y:S01]  /*40c0*/  UMOV UR64, URZ ;  /* 0x000000ff00407c82 */ /* 0x000fe20008000000 */
[----:B------:R-:W-:Y:S01]  /*40d0*/  UMOV UR62, URZ ;  /* 0x000000ff003e7c82 */ /* 0x000fe20008000000 */
[----:B------:R-:W-:Y:S01]  /*40e0*/  UMOV UR60, URZ ;  /* 0x000000ff003c7c82 */ /* 0x000fe20008000000 */
[----:B------:R-:W-:Y:S01]  /*40f0*/  UMOV UR58, URZ ;  /* 0x000000ff003a7c82 */ /* 0x000fe20008000000 */
[----:B------:R-:W-:Y:S01]  /*4100*/  UMOV UR56, URZ ;  /* 0x000000ff00387c82 */ /* 0x000fe20008000000 */
[----:B------:R-:W-:Y:S01]  /*4110*/  UMOV UR54, URZ ;  /* 0x000000ff00367c82 */ /* 0x000fe20008000000 */
[----:B------:R-:W-:Y:S01]  /*4120*/  UMOV UR52, URZ ;  /* 0x000000ff00347c82 */ /* 0x000fe20008000000 */
[----:B------:R-:W-:-:S05]  /*4130*/  UMOV UR50, URZ ;  /* 0x000000ff00327c82 */ /* 0x000fca0008000000 */
.L_x_64:
[----:B------:R-:W-:Y:S02]  /*4140*/  UIADD3 UR46, UPT, UPT, UR46, 0x1, URZ ;  /* 0x000000012e2e7890 */ /* 0x000fe4000fffe0ff */
[----:B------:R-:W-:Y:S02]  /*4150*/  ULEA UR7, UR5, UR48, 0x3 ;  /* 0x0000003005077291 */ /* 0x000fe4000f8e18ff */
[----:B------:R-:W-:Y:S01]  /*4160*/  UISETP.NE.AND UP0, UPT, UR46, URZ, UPT ;  /* 0x000000ff2e00728c */ /* 0x000fe2000bf05270 */
[----:B--23--:R-:W-:Y:S10]  /*4170*/  @P1 BRA `(.L_x_62) ;  /* 0x00000000000c1947 */ /* 0x00cff40003800000 */
[----:B-1----:R-:W-:Y:S04]  /*4180*/  SHF.L.U32 R4, R11, 0x1f, RZ ;  /* 0x0000001f0b047819 */ /* 0x002fe800000006ff */
[----:B------:R-:W1:Y:S02]  /*4190*/  SYNCS.PHASECHK.TRANS64.TRYWAIT P0, [UR7], R4 ;  /* 0x00000004ff0075a7 */ /* 0x000e640008001107 */
[----:B-1----:R-:W-:Y:S05]  /*41a0*/  @!P0 BRA `(.L_x_63) ;  /* 0x0000004800588947 */ /* 0x002fea0003800000 */
.L_x_62:
[----:B------:R-:W-:Y:S01]  /*41b0*/  UISETP.NE.AND UP1, UPT, UR45, 0x1, UPT ;  /* 0x000000012d00788c */ /* 0x000fe2000bf25270 */
[----:B------:R-:W-:Y:S01]  /*41c0*/  PLOP3.LUT P1, PT, PT, PT, PT, 0x80, 0x8 ;  /* 0x000000000008781c */ /* 0x000fe20003f2f070 */
[----:B------:R-:W-:Y:S01]  /*41d0*/  UIADD3 UR4, UPT, UPT, UR5, 0x1, URZ ;  /* 0x0000000105047890 */ /* 0x000fe2000fffe0ff */
[----:B------:R-:W-:Y:S01]  /*41e0*/  R2UR UR10, R20 ;  /* 0x00000000140a72ca */ /* 0x000fe200000e0000 */
[----:B------:R-:W-:Y:S01]  /*41f0*/  UIADD3 UR47, UPT, UPT, UR7, 0x20, URZ ;  /* 0x00000020072f7890 */ /* 0x000fe2000fffe0ff */
[----:B------:R-:W-:Y:S01]  /*4200*/  R2UR UR8, R21 ;  /* 0x00000000150872ca */ /* 0x000fe200000e0000 */
[----:B------:R-:W-:Y:S01]  /*4210*/  UISETP.NE.AND UP2, UPT, UR4, 0x4, UPT ;  /* 0x000000040400788c */ /* 0x000fe2000bf45270 */
[----:B------:R-:W-:Y:S01]  /*4220*/  PLOP3.LUT P0, PT, PT, PT, UP1, 0x80, 0x8 ;  /* 0x000000000008781c */ /* 0x000fe20003f0f018 */
[----:B------:R-:W-:Y:S01]  /*4230*/  UIADD3 UR45, UPT, UPT, UR45, -0x1, URZ ;  /* 0xffffffff2d2d7890 */ /* 0x000fe2000fffe0ff */
[----:B------:R-:W-:Y:S01]  /*4240*/  R2UR UR12, R19 ;  /* 0x00000000130c72ca */ /* 0x000fe200000e0000 */
[----:B------:R-:W-:Y:S02]  /*4250*/  USEL UR6, URZ, 0x1, UP2 ;  /* 0x00000001ff067887 */ /* 0x000fe40009000000 */
[----:B------:R-:W-:Y:S01]  /*4260*/  USEL UR44, UR4, URZ, UP2 ;  /* 0x000000ff042c7287 */ /* 0x000fe20009000000 */
[----:B------:R-:W-:Y:S01]  /*4270*/  UMOV UR11, 0x4008 ;  /* 0x00004008000b7882 */ /* 0x000fe20000000000 */
[----:B------:R-:W-:Y:S02]  /*4280*/  UMOV UR15, 0x4008 ;  /* 0x00004008000f7882 */ /* 0x000fe40000000000 */
[----:B------:R-:W-:Y:S01]  /*4290*/  @UP1 ULEA UR4, UR44, UR48, 0x3 ;  /* 0x000000302c041291 */ /* 0x000fe2000f8e18ff */
[----:B------:R-:W-:Y:S01]  /*42a0*/  LOP3.LUT R11, R11, UR6, RZ, 0x3c, !PT ;  /* 0x000000060b0b7c12 */ /* 0x000fe2000f8e3cff */
[----:B------:R-:W-:Y:S02]  /*42b0*/  ULEA UR10, UR5, UR10, 0x6 ;  /* 0x0000000a050a7291 */ /* 0x000fe4000f8e30ff */
[----:B------:R-:W-:Y:S01]  /*42c0*/  ULEA UR8, UR5, UR8, 0x6 ;  /* 0x0000000805087291 */ /* 0x000fe2000f8e30ff */
[----:B-1----:R-:W-:Y:S01]  /*42d0*/  @P0 SHF.L.U32 R3, R11, 0x1f, RZ ;  /* 0x0000001f0b030819 */ /* 0x002fe200000006ff */
[----:B------:R-:W-:Y:S02]  /*42e0*/  UIADD3 UR14, UPT, UPT, UR10, 0x20, URZ ;  /* 0x000000200a0e7890 */ /* 0x000fe4000fffe0ff */
[----:B------:R-:W-:Y:S01]  /*42f0*/  UISETP.NE.U32.AND UP1, UPT, UR9, URZ, UPT ;  /* 0x000000ff0900728c */ /* 0x000fe2000bf25070 */
[----:B------:R2:W3:Y:S01]  /*4300*/  @P0 SYNCS.PHASECHK.TRANS64.TRYWAIT P1, [UR4], R3 ;  /* 0x00000003ff0005a7 */ /* 0x0004e20008021104 */
[----:B------:R-:W-:Y:S01]  /*4310*/  UIADD3 UR20, UPT, UPT, UR8, 0x20, URZ ;  /* 0x0000002008147890 */ /* 0x000fe2000fffe0ff */
[----:B------:R-:W-:Y:S01]  /*4320*/  UTCCP.T.S.4x32dp128bit tmem[UR43+0x80], gdesc[UR10] ;  /* 0x0000800a2b0079e7 */ /* 0x000fe20009100000 */
[----:B------:R-:W-:Y:S02]  /*4330*/  ULEA UR6, UR5, UR12, 0xa ;  /* 0x0000000c05067291 */ /* 0x000fe4000f8e50ff */
[----:B------:R-:W-:Y:S01]  /*4340*/  ULEA UR4, UR5, UR49, 0xb ;  /* 0x0000003105047291 */ /* 0x000fe2000f8e58ff */
[----:B------:R1:W-:Y:S01]  /*4350*/  UTCCP.T.S.4x32dp128bit tmem[UR43+0x84], gdesc[UR14] ;  /* 0x0000840e2b0079e7 */ /* 0x0003e20009100000 */
[----:B------:R-:W-:Y:S02]  /*4360*/  UIADD3 UR40, UPT, UPT, UR6, 0x2, URZ ;  /* 0x0000000206287890 */ /* 0x000fe4000fffe0ff */
        /* <DEDUP_REMOVED lines=10> */
[----:B------:R-:W-:Y:S01]  /*4410*/  UIADD3 UR16, UPT, UPT, UR4, 0x404, URZ ;  /* 0x0000040404107890 */ /* 0x000fe2000fffe0ff */
[----:B-1----:R-:W-:Y:S01]  /*4420*/  R2UR UR14, R32 ;  /* 0x00000000200e72ca */ /* 0x002fe200000e0000 */
[----:B------:R-:W-:Y:S01]  /*4430*/  UIADD3 UR12, UPT, UPT, UR6, 0x206, URZ ;  /* 0x00000206060c7890 */ /* 0x000fe2000fffe0ff */
[----:B------:R-:W-:Y:S01]  /*4440*/  R2UR UR15, R5 ;  /* 0x00000000050f72ca */ /* 0x000fe200000e0000 */
[----:B------:R-:W-:Y:S01]  /*4450*/  UIADD3 UR10, UPT, UPT, UR4, 0x406, URZ ;  /* 0x00000406040a7890 */ /* 0x000fe2000fffe0ff */
[----:B------:R-:W-:Y:S01]  /*4460*/  UMOV UR9, 0x4008 ;  /* 0x0000400800097882 */ /* 0x000fe20000000000 */
[----:B------:R-:W-:Y:S01]  /*4470*/  UMOV UR21, 0x4008 ;  /* 0x0000400800157882 */ /* 0x000fe20000000000 */
[----:B------:R1:W-:Y:S01]  /*4480*/  UTCCP.T.S.4x32dp128bit tmem[UR43+0x88], gdesc[UR8] ;  /* 0x000088082b0079e7 */ /* 0x0003e20009100000 */
[----:B------:R-:W-:Y:S01]  /*4490*/  UTCCP.T.S.4x32dp128bit tmem[UR43+0x8c], gdesc[UR20] ;  /* 0x00008c142b0079e7 */ /* 0x000fe20009100000 */
[----:B------:R-:W-:Y:S01]  /*44a0*/  UMOV UR7, 0x40004040 ;  /* 0x4000404000077882 */ /* 0x000fe20000000000 */
[----:B------:R-:W-:Y:S01]  /*44b0*/  UMOV UR5, 0x40004040 ;  /* 0x4000404000057882 */ /* 0x000fe20000000000 */
[----:B------:R-:W-:Y:S01]  /*44c0*/  UMOV UR41, 0x40004040 ;  /* 0x4000404000297882 */ /* 0x000fe20000000000 */
[----:B------:R4:W-:Y:S01]  /*44d0*/  UTCQMMA gdesc[UR4], gdesc[UR6], tmem[UR42], tmem[UR64], idesc[UR65], tmem[UR66], UP1 ;  /* 0x0042400604007dea */ /* 0x0009e2000880032a */
[----:B------:R-:W-:Y:S01]  /*44e0*/  UMOV UR39, 0x40004040 ;  /* 0x4000404000277882 */ /* 0x000fe20000000000 */
        /* <DEDUP_REMOVED lines=12> */
[----:B-1----:R-:W-:Y:S02]  /*45b0*/  R2UR UR8, R30 ;  /* 0x000000001e0872ca */ /* 0x002fe400000e0000 */
[----:B------:R-:W-:Y:S01]  /*45c0*/  R2UR UR9, R6 ;  /* 0x00000000060972ca */ /* 0x000fe200000e0000 */
[----:B----4-:R-:W-:Y:S11]  /*45d0*/  UMOV UR5, UR44 ;  /* 0x0000002c00057c82 */ /* 0x010ff60008000000 */
[----:B------:R-:W-:Y:S01]  /*45e0*/  @!UPT UIADD3 URZ, UPT, UPT, URZ, URZ, URZ ;  /* 0x000000fffffff290 */ /* 0x000fe2000fffe0ff */
[----:B------:R1:W-:Y:S01]  /*45f0*/  UTCQMMA gdesc[UR38], gdesc[UR40], tmem[UR42], tmem[UR62], idesc[UR63], tmem[UR8], UPT ;  /* 0x00083e2826007dea */ /* 0x0003e2000b80032a */
[----:B------:R2:W-:Y:S01]  /*4600*/  UTCQMMA gdesc[UR34], gdesc[UR36], tmem[UR42], tmem[UR60], idesc[UR61], tmem[UR76], UPT ;  /* 0x004c3c2422007dea */ /* 0x0005e2000b80032a */
[----:B------:R2:W-:Y:S01]  /*4610*/  UTCQMMA gdesc[UR30], gdesc[UR32], tmem[UR42], tmem[UR58], idesc[UR59], tmem[UR74], UPT ;  /* 0x004a3a201e007dea */ /* 0x0005e2000b80032a */
[----:B------:R2:W-:Y:S01]  /*4620*/  UTCQMMA gdesc[UR26], gdesc[UR28], tmem[UR42], tmem[UR56], idesc[UR57], tmem[UR14], UPT ;  /* 0x000e381c1a007dea */ /* 0x0005e2000b80032a */
[----:B------:R2:W-:Y:S01]  /*4630*/  UTCQMMA gdesc[UR22], gdesc[UR24], tmem[UR42], tmem[UR54], idesc[UR55], tmem[UR72], UPT ;  /* 0x0048361816007dea */ /* 0x0005e2000b80032a */
[----:B------:R2:W-:Y:S01]  /*4640*/  UTCQMMA gdesc[UR16], gdesc[UR18], tmem[UR42], tmem[UR52], idesc[UR53], tmem[UR70], UPT ;  /* 0x0046341210007dea */ /* 0x0005e2000b80032a */
[----:B------:R2:W-:Y:S01]  /*4650*/  UTCQMMA gdesc[UR10], gdesc[UR12], tmem[UR42], tmem[UR50], idesc[UR51], tmem[UR68], UPT ;  /* 0x0044320c0a007dea */ /* 0x0005e2000b80032a */
[----:B------:R2:W-:Y:S01]  /*4660*/  UTCBAR [UR47], URZ ;  /* 0x000000ff2f0073e9 */ /* 0x0005e200080000ff */
[----:B-1----:R-:W-:Y:S01]  /*4670*/  UMOV UR9, 0x1 ;  /* 0x0000000100097882 */ /* 0x002fe20000000000 */
[----:B------:R-:W-:Y:S05]  /*4680*/  BRA.U UP0, `(.L_x_64) ;  /* 0xfffffff900ac7547 */ /* 0x000fea000b83ffff */
.L_x_61:
[----:B------:R-:W-:Y:S01]  /*4690*/  R2UR UR4, R22 ;  /* 0x00000000160472ca */ /* 0x000fe200000e0000 */
[----:B------:R-:W-:Y:S01]  /*46a0*/  IMAD.IADD R14, R9, 0x1, R86 ;  /* 0x00000001090e7824 */ /* 0x000fe200078e0256 */
[----:B------:R-:W-:Y:S02]  /*46b0*/  R2UR UR5, R2 ;  /* 0x00000000020572ca */ /* 0x000fe400000e0000 */
[----:B------:R-:W-:-:S04]  /*46c0*/  ISETP.NE.AND P0, PT, R13, 0x2, PT ;  /* 0x000000020d00780c */ /* 0x000fc80003f05270 */
[----:B------:R-:W-:Y:S02]  /*46d0*/  SEL R2, RZ, 0x1, P0 ;  /* 0x00000001ff027807 */ /* 0x000fe40000000000 */
[----:B------:R-:W-:Y:S02]  /*46e0*/  SEL R13, R13, RZ, P0 ;  /* 0x000000ff0d0d7207 */ /* 0x000fe40000000000 */
[----:B------:R-:W-:Y:S01]  /*46f0*/  LOP3.LUT R12, R12, R2, RZ, 0x3c, !PT ;  /* 0x000000020c0c7212 */ /* 0x000fe200078e3cff */
[----:B------:R-:W-:Y:S02]  /*4700*/  UIADD3 UR4, UPT, UPT, UR4, 0x1, URZ ;  /* 0x0000000104047890 */ /* 0x000fe4000fffe0ff */
[----:B------:R-:W-:Y:S02]  /*4710*/  UIADD3 UR5, UPT, UPT, UR5, 0xa0, URZ ;  /* 0x000000a005057890 */ /* 0x000fe4000fffe0ff */
[----:B------:R-:W-:-:S04]  /*4720*/  UISETP.NE.AND UP0, UPT, UR4, 0x2, UPT ;  /* 0x000000020400788c */ /* 0x000fc8000bf05270 */
[----:B------:R-:W-:Y:S02]  /*4730*/  USEL UR6, URZ, 0x1, UP0 ;  /* 0x00000001ff067887 */ /* 0x000fe40008000000 */
[----:B------:R-:W-:Y:S01]  /*4740*/  USEL UR4, UR4, URZ, UP0 ;  /* 0x000000ff04047287 */ /* 0x000fe20008000000 */
[----:B------:R4:W-:Y:S03]  /*4750*/  UTCBAR [UR5], URZ ;  /* 0x000000ff050073e9 */ /* 0x0009e600080000ff */
[----:B------:R-:W-:Y:S02]  /*4760*/  LOP3.LUT R15, R15, UR6, RZ, 0x3c, !PT ;  /* 0x000000060f0f7c12 */ /* 0x000fe4000f8e3cff */
[----:B------:R-:W-:Y:S01]  /*4770*/  IMAD.U32 R22, RZ, RZ, UR4 ;  /* 0x00000004ff167e24 */ /* 0x000fe2000f8e00ff */
[----:B------:R-:W-:Y:S06]  /*4780*/  @P3 BRA `(.L_x_65) ;  /* 0xffffffec00d43947 */ /* 0x000fec000383ffff */
[----:B------:R-:W1:Y:S01]  /*4790*/  S2UR UR7, SR_CgaCtaId ;  /* 0x00000000000779c3 */ /* 0x000e620000008800 */
[----:B----4-:R-:W-:Y:S02]  /*47a0*/  R2UR UR5, R22 ;  /* 0x00000000160572ca */ /* 0x010fe400000e0000 */
[----:B------:R-:W-:Y:S01]  /*47b0*/  ELECT P0, URZ, PT ;  /* 0x0000000000ff782f */ /* 0x000fe20003800000 */
[----:B------:R-:W-:Y:S01]  /*47c0*/  IMAD.MOV.U32 R0, RZ, RZ, 0x1 ;  /* 0x00000001ff007424 */ /* 0x000fe200078e00ff */
[----:B------:R-:W-:Y:S01]  /*47d0*/  UIADD3 UR48, UPT, UPT, UR48, 0xb0, URZ ;  /* 0x000000b030307890 */ /* 0x000fe2000fffe0ff */
[----:B------:R-:W-:Y:S01]  /*47e0*/  SHF.L.U32 R2, R15, 0x1f, RZ ;  /* 0x0000001f0f027819 */ /* 0x000fe200000006ff */
[----:B------:R-:W-:Y:S01]  /*47f0*/  UMOV UR4, 0x40 ;  /* 0x0000004000047882 */ /* 0x000fe20000000000 */
[----:B------:R-:W-:Y:S01]  /*4800*/  UVIRTCOUNT.DEALLOC.SMPOOL 0x80 ;  /* 0x000000800000784c */ /* 0x000fe20000000000 */
[----:B-1----:R-:W-:-:S05]  /*4810*/  ULEA UR7, UR7, UR4, 0x18 ;  /* 0x0000000407077291 */ /* 0x002fca000f8ec0ff */
[----:B------:R-:W-:-:S04]  /*4820*/  ULEA UR4, UR5, UR48, 0x3 ;  /* 0x0000003005047291 */ /* 0x000fc8000f8e18ff */
[----:B------:R1:W-:Y:S05]  /*4830*/  @P0 STS.U8 [UR7+0x1c], R0 ;  /* 0x00001c00ff000988 */ /* 0x0003ea0008000007 */
[----:B------:R-:W4:Y:S02]  /*4840*/  SYNCS.PHASECHK.TRANS64.TRYWAIT P0, [UR4], R2 ;  /* 0x00000002ff0075a7 */ /* 0x000f240008001104 */
[----:B-1--4-:R-:W-:Y:S05]  /*4850*/  @!P0 BRA `(.L_x_66) ;  /* 0x0000004000c48947 */ /* 0x012fea0003800000 */
.L_x_139:
[----:B------:R-:W-:-:S13]  /*4860*/  R2UR UR4, R22 ;  /* 0x00000000160472ca */ /* 0x000fda00000e0000 */
        /* <DEDUP_REMOVED lines=9> */
.L_x_141:
[----:B------:R-:W-:Y:S01]  /*4900*/  NOP ;  /* 0x0000000000007918 */ /* 0x000fe20000000000 */
[----:B-1----:R-:W1:Y:S01]  /*4910*/  LDS R0, [UR7+0x14] ;  /* 0x00001407ff007984 */ /* 0x002e620008000800 */
[----:B------:R-:W-:Y:S01]  /*4920*/  ULOP3.LUT UR4, UR43, 0xffff, URZ, 0xc0, !UPT ;  /* 0x0000ffff2b047892 */ /* 0x000fe2000f8ec0ff */
[----:B------:R-:W-:Y:S01]  /*4930*/  UMOV UR5, 0xffff ;  /* 0x0000ffff00057882 */ /* 0x000fe20000000000 */
[----:B------:R-:W-:Y:S02]  /*4940*/  UMOV UR6, 0x1 ;  /* 0x0000000100067882 */ /* 0x000fe40000000000 */
[----:B------:R-:W-:-:S04]  /*4950*/  USHF.R.U32.HI UR4, URZ, 0x5, UR4 ;  /* 0x00000005ff047899 */ /* 0x000fc80008011604 */
[----:B------:R-:W-:Y:S02]  /*4960*/  USHF.L.U32 UR5, UR5, UR4, URZ ;  /* 0x0000000405057299 */ /* 0x000fe400080006ff */
[----:B------:R-:W-:-:S04]  /*4970*/  USHF.L.U32 UR4, UR6, UR4, URZ ;  /* 0x0000000406047299 */ /* 0x000fc800080006ff */
[----:B-1----:R-:W-:-:S04]  /*4980*/  LOP3.LUT R0, R0, UR5, RZ, 0xc0, !PT ;  /* 0x0000000500007c12 */ /* 0x002fc8000f8ec0ff */
[----:B------:R-:W-:-:S13]  /*4990*/  ISETP.NE.AND P0, PT, R0, UR5, PT ;  /* 0x0000000500007c0c */ /* 0x000fda000bf05270 */
[----:B------:R-:W-:Y:S05]  /*49a0*/  @P0 BRA `(.L_x_68) ;  /* 0x0000000000580947 */ /* 0x000fea0003800000 */
[----:B------:R-:W1:Y:S02]  /*49b0*/  LDS R0, [UR7+0x18] ;  /* 0x00001807ff007984 */ /* 0x000e640008000800 */
[----:B-1----:R-:W-:-:S04]  /*49c0*/  LOP3.LUT R0, R0, UR4, RZ, 0xc0, !PT ;  /* 0x0000000400007c12 */ /* 0x002fc8000f8ec0ff */
[----:B------:R-:W-:-:S13]  /*49d0*/  ISETP.NE.AND P0, PT, R0, UR4, PT ;  /* 0x0000000400007c0c */ /* 0x000fda000bf05270 */
[----:B------:R-:W-:Y:S05]  /*49e0*/  @P0 BRA `(.L_x_69) ;  /* 0x00000000003c0947 */ /* 0x000fea0003800000 */
[----:B------:R-:W1:Y:S01]  /*49f0*/  S2R R2, SR_LANEID ;  /* 0x0000000000027919 */ /* 0x000e620000000000 */
[----:B------:R-:W-:-:S06]  /*4a00*/  ULOP3.LUT UR5, URZ, UR5, URZ, 0x33, !UPT ;  /* 0x00000005ff057292 */ /* 0x000fcc000f8e33ff */
[----:B------:R-:W-:-:S04]  /*4a10*/  IMAD.U32 R0, RZ, RZ, UR5 ;  /* 0x00000005ff007e24 */ /* 0x000fc8000f8e00ff */
[----:B------:R4:W2:Y:S02]  /*4a20*/  REDUX UR8, R0 ;  /* 0x00000000000873c4 */ /* 0x0008a40000000000 */
[----:B------:R1:W-:Y:S01]  /*4a30*/  UTCATOMSWS.AND URZ, UR5 ;  /* 0x0000000500ff79e3 */ /* 0x0003e20008000000 */
[----:B----4-:R-:W-:Y:S01]  /*4a40*/  LOP3.LUT R0, RZ, UR4, RZ, 0x33, !PT ;  /* 0x00000004ff007c12 */ /* 0x010fe2000f8e33ff */
[----:B------:R-:W-:Y:S02]  /*4a50*/  VOTEU.ANY UR4, UPT, PT ;  /* 0x0000000000047886 */ /* 0x000fe400038e0100 */
[----:B------:R-:W-:Y:S02]  /*4a60*/  UFLO.U32 UR4, UR4 ;  /* 0x00000004000472bd */ /* 0x000fe400080e0000 */
[----:B------:R-:W4:Y:S04]  /*4a70*/  REDUX UR6, R0 ;  /* 0x00000000000673c4 */ /* 0x000f280000000000 */
[----:B-1----:R-:W-:-:S02]  /*4a80*/  ISETP.EQ.U32.AND P0, PT, R2, UR4, PT ;  /* 0x0000000402007c0c */ /* 0x002fc4000bf02070 */
[----:B--2---:R-:W-:-:S11]  /*4a90*/  MOV R2, UR8 ;  /* 0x0000000800027c02 */ /* 0x004fd60008000f00 */
[----:B------:R1:W-:Y:S01]  /*4aa0*/  @P0 ATOMS.AND RZ, [UR7+0x14], R2 ;  /* 0x00001402ffff098c */ /* 0x0003e2000a800007 */
[----:B----4-:R-:W-:-:S05]  /*4ab0*/  IMAD.U32 R0, RZ, RZ, UR6 ;  /* 0x00000006ff007e24 */ /* 0x010fca000f8e00ff */
[----:B------:R1:W-:Y:S01]  /*4ac0*/  @P0 ATOMS.AND RZ, [UR7+0x18], R0 ;  /* 0x00001800ffff098c */ /* 0x0003e2000a800007 */
[----:B------:R-:W-:Y:S05]  /*4ad0*/  BRA `(.L_x_70) ;  /* 0x0000000000147947 */ /* 0x000fea0003800000 */
.L_x_69:
[----:B------:R-:W-:Y:S02]  /*4ae0*/  MOV R2, 0x4b00 ;  /* 0x00004b0000027802 */ /* 0x000fe40000000f00 */
[----:B--23-5:R-:W-:Y:S05]  /*4af0*/  CALL.REL.NOINC `($__internal_0_$__cuda_sm10x_tcgen05_guardrail_trap_col_being_dealloced_not_returned_by_alloc) ;  /* 0x0000004400287944 */ /* 0x02cfea0003c00000 */
[----:B------:R-:W-:Y:S05]  /*4b00*/  BRA `(.L_x_70) ;  /* 0x0000000000087947 */ /* 0x000fea0003800000 */
.L_x_68:
[----:B------:R-:W-:Y:S02]  /*4b10*/  MOV R2, 0x4b30 ;  /* 0x00004b3000027802 */ /* 0x000fe40000000f00 */
[----:B--23-5:R-:W-:Y:S05]  /*4b20*/  CALL.REL.NOINC `($__internal_2_$__cuda_sm10x_tcgen05_guardrail_trap_unallocated_columns_being_dealloced) ;  /* 0x0000004400347944 */ /* 0x02cfea0003c00000 */
.L_x_70:
[----:B------:R-:W-:Y:S01]  /*4b30*/  NOP ;  /* 0x0000000000007918 */ /* 0x000fe20000000000 */
[----:B------:R-:W-:Y:S05]  /*4b40*/  EXIT ;  /* 0x000000000000794d */ /* 0x000fea0003800000 */
.L_x_52:
[----:B------:R-:W-:-:S09]  /*4b50*/  UISETP.NE.OR UP2, UPT, UR14, 0x3, !UP2 ;  /* 0x000000030e00788c */ /* 0x000fd2000d745670 */
[----:B------:R-:W-:Y:S05]  /*4b60*/  BRA.U UP2, `(.L_x_71) ;  /* 0x0000000d02ac7547 */ /* 0x000fea000b800000 */
[----:B------:R-:W1:Y:S01]  /*4b70*/  LDC R0, c[0x0][0xf30] ;  /* 0x0003cc00ff007b82 */ /* 0x000e620000000800 */
[----:B------:R-:W2:Y:S01]  /*4b80*/  LDCU.64 UR4, c[0x0][0xc88] ;  /* 0x00019100ff0477ac */ /* 0x000ea20008000a00 */
[----:B------:R-:W-:Y:S01]  /*4b90*/  IMAD.MOV.U32 R30, RZ, RZ, 0x1 ;  /* 0x00000001ff1e7424 */ /* 0x000fe200078e00ff */
[----:B------:R-:W-:Y:S01]  /*4ba0*/  CS2R R26, SRZ ;  /* 0x00000000001a7805 */ /* 0x000fe2000001ff00 */
[----:B------:R-:W-:Y:S01]  /*4bb0*/  IMAD.MOV.U32 R24, RZ, RZ, 0x2000 ;  /* 0x00002000ff187424 */ /* 0x000fe200078e00ff */
[----:B------:R-:W4:Y:S03]  /*4bc0*/  LDCU.64 UR18, c[0x0][0xc90] ;  /* 0x00019200ff1277ac */ /* 0x000f260008000a00 */
[----:B------:R-:W3:Y:S01]  /*4bd0*/  LDC R19, c[0x0][0x370] ;  /* 0x0000dc00ff137b82 */ /* 0x000ee20000000800 */
[----:B------:R-:W-:Y:S01]  /*4be0*/  UMOV UR13, 0x400 ;  /* 0x00000400000d7882 */ /* 0x000fe20000000000 */
[----:B------:R-:W-:-:S02]  /*4bf0*/  UPLOP3.LUT UP1, UPT, UPT, UPT, UPT, 0x40, 0x4 ;  /* 0x000000000004789c */ /* 0x000fc40003f2e870 */
[----:B------:R-:W-:Y:S01]  /*4c00*/  ULEA UR13, UR53, UR13, 0x18 ;  /* 0x0000000d350d7291 */ /* 0x000fe2000f8ec0ff */
[----:B------:R-:W-:-:S03]  /*4c10*/  UMOV UR8, URZ ;  /* 0x000000ff00087c82 */ /* 0x000fc60008000000 */
[----:B------:R-:W3:Y:S01]  /*4c20*/  LDC R3, c[0x0][0xf0c] ;  /* 0x0003c300ff037b82 */ /* 0x000ee20000000800 */
[----:B--2---:R-:W-:Y:S02]  /*4c30*/  UISETP.NE.U32.AND UP3, UPT, UR4, URZ, UPT ;  /* 0x000000ff0400728c */ /* 0x004fe4000bf65070 */
[----:B----4-:R-:W-:-:S05]  /*4c40*/  UISETP.NE.U32.AND UP4, UPT, UR18, URZ, UPT ;  /* 0x000000ff1200728c */ /* 0x010fca000bf85070 */
[----:B------:R-:W2:Y:S01]  /*4c50*/  LDC R15, c[0x0][0xf20] ;  /* 0x0003c800ff0f7b82 */ /* 0x000ea20000000800 */
[----:B-1----:R-:W-:Y:S01]  /*4c60*/  ISETP.NE.AND P1, PT, R0, 0x1, PT ;  /* 0x000000010000780c */ /* 0x002fe20003f25270 */
[----:B------:R-:W-:Y:S02]  /*4c70*/  UISETP.NE.AND.EX UP3, UPT, UR5, URZ, UPT, UP3 ;  /* 0x000000ff0500728c */ /* 0x000fe4000bf65330 */
[----:B------:R-:W-:-:S04]  /*4c80*/  UISETP.NE.AND.EX UP4, UPT, UR19, URZ, UPT, UP4 ;  /* 0x000000ff1300728c */ /* 0x000fc8000bf85340 */
[----:B------:R-:W1:Y:S08]  /*4c90*/  LDC.64 R28, c[0x0][0x348] ;  /* 0x0000d200ff1c7b82 */ /* 0x000e700000000a00 */
[----:B------:R-:W4:Y:S08]  /*4ca0*/  LDC.64 R16, c[0x0][0xf10] ;  /* 0x0003c400ff107b82 */ /* 0x000f300000000a00 */
[----:B------:R-:W1:Y:S08]  /*4cb0*/  LDC.64 R6, c[0x0][0xf18] ;  /* 0x0003c600ff067b82 */ /* 0x000e700000000a00 */
[----:B------:R-:W1:Y:S08]  /*4cc0*/  LDC.64 R4, c[0x0][0xf28] ;  /* 0x0003ca00ff047b82 */ /* 0x000e700000000a00 */
[----:B--23--:R-:W1:Y:S02]  /*4cd0*/  LDC R18, c[0x0][0x374] ;  /* 0x0000dd00ff127b82 */ /* 0x00ce640000000800 */
.L_x_80:
[C---:B------:R-:W-:Y:S02]  /*4ce0*/  LEA R0, R27.reuse, UR13, 0x3 ;  /* 0x0000000d1b007c11 */ /* 0x040fe4000f8e18ff */
[----:B------:R-:W-:Y:S02]  /*4cf0*/  SHF.L.U32 R2, R26, 0x1f, RZ ;  /* 0x0000001f1a027819 */ /* 0x000fe400000006ff */
[----:B------:R-:W-:Y:S02]  /*4d00*/  LEA R20, R27, UR13, 0x4 ;  /* 0x0000000d1b147c11 */ /* 0x000fe4000f8e20ff */
[----:B--2---:R-:W2:Y:S02]  /*4d10*/  SYNCS.PHASECHK.TRANS64.TRYWAIT P0, [R0+URZ+0x80], R2 ;  /* 0x00008002000075a7 */ /* 0x004ea400080011ff */
[----:B--2---:R-:W-:Y:S05]  /*4d20*/  @!P0 BRA `(.L_x_72) ;  /* 0x0000003c00c08947 */ /* 0x004fea0003800000 */
.L_x_142:
[----:B------:R-:W-:Y:S01]  /*4d30*/  ISETP.GE.AND P0, PT, R40, 0x1, PT ;  /* 0x000000012800780c */ /* 0x000fe20003f06270 */
[----:B------:R-:W3:Y:S01]  /*4d40*/  LDS.128 R20, [R20+0xf0] ;  /* 0x0000f00014147984 */ /* 0x000ee20000000c00 */
[----:B--2---:R-:W-:Y:S01]  /*4d50*/  VIADD R0, R0, 0x90 ;  /* 0x0000009000007836 */ /* 0x004fe20000000000 */
[----:B------:R-:W-:Y:S01]  /*4d60*/  @!PT LDS RZ, [RZ] ;  /* 0x00000000fffff984 */ /* 0x000fe20000000800 */
[----:B------:R-:W-:Y:S01]  /*4d70*/  @!PT LDS RZ, [RZ] ;  /* 0x00000000fffff984 */ /* 0x000fe20000000800 */
[----:B------:R-:W-:Y:S01]  /*4d80*/  @!PT LDS RZ, [RZ] ;  /* 0x00000000fffff984 */ /* 0x000fe20000000800 */
[----:B------:R-:W-:Y:S01]  /*4d90*/  @!PT LDS RZ, [RZ] ;  /* 0x00000000fffff984 */ /* 0x000fe20000000800 */
[----:B------:R2:W-:Y:S06]  /*4da0*/  MEMBAR.ALL.CTA ;  /* 0x0000000000007992 */ /* 0x0005ec0000008000 */
[----:B--2---:R-:W2:Y:S01]  /*4db0*/  FENCE.VIEW.ASYNC.S ;  /* 0x00000000000073c6 */ /* 0x004ea20000000000 */
[----:B------:R-:W-:Y:S04]  /*4dc0*/  PRMT R0, RZ, 0x654, R0 ;  /* 0x00000654ff007816 */ /* 0x000fe80000000000 */
[----:B--2---:R2:W-:Y:S01]  /*4dd0*/  SYNCS.ARRIVE.TRANS64.RED.A1T0 RZ, [R0+URZ], RZ ;  /* 0x000000ff00ff79a7 */ /* 0x0045e200081004ff */
[----:B---3--:R-:W-:Y:S11]  /*4de0*/  LOP3.LUT P3, RZ, R22, 0x1, RZ, 0xc0, !PT ;  /* 0x0000000116ff7812 */ /* 0x008ff6000786c0ff */
[----:B------:R-:W-:Y:S02]  /*4df0*/  @!UPT UIADD3 URZ, UPT, UPT, URZ, URZ, URZ ;  /* 0x000000fffffff290 */ /* 0x000fe4000fffe0ff */
[----:B------:R-:W-:Y:S02]  /*4e00*/  @P3 MOV R11, R20 ;  /* 0x00000014000b3202 */ /* 0x000fe40000000f00 */
[----:B------:R-:W-:Y:S01]  /*4e10*/  @P3 LOP3.LUT R10, R21, 0xffff, RZ, 0xc0, !PT ;  /* 0x0000ffff150a3812 */ /* 0x000fe200078ec0ff */
[----:B--2---:R-:W-:Y:S06]  /*4e20*/  @!P0 BRA `(.L_x_73) ;  /* 0x0000000000a48947 */ /* 0x004fec0003800000 */
[----:B-1----:R-:W-:Y:S01]  /*4e30*/  IMAD.HI.U32 R0, R18, R7, RZ ;  /* 0x0000000712007227 */ /* 0x002fe200078e00ff */
[----:B------:R-:W-:Y:S02]  /*4e40*/  ISETP.NE.AND P0, PT, R6, 0x1, PT ;  /* 0x000000010600780c */ /* 0x000fe40003f05270 */
[----:B------:R-:W-:Y:S01]  /*4e50*/  ISETP.NE.AND P2, PT, R40, 0x1, PT ;  /* 0x000000012800780c */ /* 0x000fe20003f45270 */
[----:B----4-:R-:W-:Y:S01]  /*4e60*/  IMAD.HI.U32 R9, R19, R16, RZ ;  /* 0x0000001013097227 */ /* 0x010fe200078e00ff */
[----:B------:R-:W-:Y:S02]  /*4e70*/  SHF.R.U32.HI R0, RZ, R15, R0 ;  /* 0x0000000fff007219 */ /* 0x000fe40000011600 */
[----:B------:R-:W-:Y:S01]  /*4e80*/  ISETP.NE.AND P4, PT, R3, 0x1, PT ;  /* 0x000000010300780c */ /* 0x000fe20003f85270 */
[----:B------:R-:W-:Y:S01]  /*4e90*/  IMAD.HI.U32 R13, R10, R7, RZ ;  /* 0x000000070a0d7227 */ /* 0x000fe200078e00ff */
[----:B------:R-:W-:Y:S02]  /*4ea0*/  SHF.R.U32.HI R9, RZ, R17, R9 ;  /* 0x00000011ff097219 */ /* 0x000fe40000011609 */
[----:B------:R-:W-:Y:S01]  /*4eb0*/  SEL R0, R18, R0, !P0 ;  /* 0x0000000012007207 */ /* 0x000fe20004000000 */
[----:B------:R-:W-:Y:S01]  /*4ec0*/  IMAD.HI.U32 R12, R11, R16, RZ ;  /* 0x000000100b0c7227 */ /* 0x000fe200078e00ff */
[----:B------:R-:W-:Y:S03]  /*4ed0*/  SEL R9, R19, R9, !P4 ;  /* 0x0000000913097207 */ /* 0x000fe60006000000 */
[-C--:B------:R-:W-:Y:S01]  /*4ee0*/  IMAD.HI.U32 R8, R0, R4.reuse, RZ ;  /* 0x0000000400087227 */ /* 0x080fe200078e00ff */
[----:B------:R-:W-:Y:S03]  /*4ef0*/  SHF.R.U32.HI R12, RZ, R17, R12 ;  /* 0x00000011ff0c7219 */ /* 0x000fe6000001160c */
[----:B------:R-:W-:Y:S01]  /*4f00*/  IMAD.HI.U32 R2, R9, R4, RZ ;  /* 0x0000000409027227 */ /* 0x000fe200078e00ff */
[----:B------:R-:W-:Y:S02]  /*4f10*/  @P2 SHF.R.U32.HI R0, RZ, R5, R8 ;  /* 0x00000005ff002219 */ /* 0x000fe40000011608 */
[----:B------:R-:W-:Y:S02]  /*4f20*/  SHF.R.U32.HI R8, RZ, R15, R13 ;  /* 0x0000000fff087219 */ /* 0x000fe4000001160d */
[----:B------:R-:W-:Y:S01]  /*4f30*/  @P2 SHF.R.U32.HI R9, RZ, R5, R2 ;  /* 0x00000005ff092219 */ /* 0x000fe20000011602 */
[----:B------:R-:W-:Y:S01]  /*4f40*/  IMAD R0, R40, R0, RZ ;  /* 0x0000000028007224 */ /* 0x000fe200078e02ff */
[----:B------:R-:W-:Y:S02]  /*4f50*/  SEL R8, R10, R8, !P0 ;  /* 0x000000080a087207 */ /* 0x000fe40004000000 */
[----:B------:R-:W-:Y:S01]  /*4f60*/  SEL R2, R11, R12, !P4 ;  /* 0x0000000c0b027207 */ /* 0x000fe20006000000 */
[----:B------:R-:W-:Y:S01]  /*4f70*/  IMAD R12, R40, R9, RZ ;  /* 0x00000009280c7224 */ /* 0x000fe200078e02ff */
[C---:B------:R-:W-:Y:S01]  /*4f80*/  ISETP.GE.AND P0, PT, R8.reuse, R0, PT ;  /* 0x000000000800720c */ /* 0x040fe20003f06270 */
[----:B------:R-:W-:Y:S03]  /*4f90*/  IMAD.HI.U32 R0, R8, R4, RZ ;  /* 0x0000000408007227 */ /* 0x000fe600078e00ff */
[----:B------:R-:W-:Y:S02]  /*4fa0*/  ISETP.GE.OR P0, PT, R2, R12, P0 ;  /* 0x0000000c0200720c */ /* 0x000fe40000706670 */
[-C--:B------:R-:W-:Y:S04]  /*4fb0*/  SHF.R.U32.HI R0, RZ, R5.reuse, R0 ;  /* 0x00000005ff007219 */ /* 0x080fe80000011600 */
[----:B------:R-:W-:Y:S05]  /*4fc0*/  SEL R13, R8, R0, !P2 ;  /* 0x00000000080d7207 */ /* 0x000fea0005000000 */
[----:B------:R-:W-:Y:S02]  /*4fd0*/  IMAD.MOV R12, RZ, RZ, -R13 ;  /* 0x000000ffff0c7224 */ /* 0x000fe400078e0a0d */
[----:B------:R-:W-:Y:S04]  /*4fe0*/  @!P0 IMAD.HI.U32 R0, R2, R4, RZ ;  /* 0x0000000402008227 */ /* 0x000fe800078e00ff */
[----:B------:R-:W-:Y:S01]  /*4ff0*/  IMAD R12, R40, R12, R8 ;  /* 0x0000000c280c7224 */ /* 0x000fe200078e0208 */
[----:B------:R-:W-:Y:S04]  /*5000*/  @!P0 SHF.R.U32.HI R0, RZ, R5, R0 ;  /* 0x00000005ff008219 */ /* 0x000fe80000011600 */
[----:B------:R-:W-:Y:S04]  /*5010*/  @!P0 SEL R0, R2, R0, !P2 ;  /* 0x0000000002008207 */ /* 0x000fe80005000000 */
[----:B------:R-:W-:Y:S01]  /*5020*/  @!P0 IADD3 R13, PT, PT, R13, -R0, RZ ;  /* 0x800000000d0d8210 */ /* 0x000fe20007ffe0ff */
[----:B------:R-:W-:Y:S01]  /*5030*/  @!P0 IMAD R0, R9, R12, R0 ;  /* 0x0000000c09008224 */ /* 0x000fe200078e0200 */
[----:B------:R-:W-:Y:S01]  /*5040*/  IADD3 R9, PT, PT, -R8, RZ, RZ ;  /* 0x000000ff08097210 */ /* 0x000fe20007ffe1ff */
[--C-:B------:R-:W-:Y:S02]  /*5050*/  IMAD.MOV R12, RZ, RZ, -R2.reuse ;  /* 0x000000ffff0c7224 */ /* 0x100fe400078e0a02 */
[----:B------:R-:W-:Y:S02]  /*5060*/  @!P0 IMAD R8, R13, R40, R2 ;  /* 0x000000280d088224 */ /* 0x000fe400078e0202 */
[----:B------:R-:W-:Y:S02]  /*5070*/  @!P0 IMAD.MOV.U32 R2, RZ, RZ, R0 ;  /* 0x000000ffff028224 */ /* 0x000fe400078e0000 */
[----:B------:R-:W-:Y:S02]  /*5080*/  IMAD R11, R3, R12, R11 ;  /* 0x0000000c030b7224 */ /* 0x000fe400078e020b */
[----:B------:R-:W-:Y:S02]  /*5090*/  IMAD R10, R6, R9, R10 ;  /* 0x00000009060a7224 */ /* 0x000fe400078e020a */
[----:B------:R-:W-:Y:S02]  /*50a0*/  IMAD R11, R2, R3, R11 ;  /* 0x00000003020b7224 */ /* 0x000fe400078e020b */
[----:B------:R-:W-:Y:S02]  /*50b0*/  IMAD R10, R8, R6, R10 ;  /* 0x00000006080a7224 */ /* 0x000fe400078e020a */
.L_x_73:
[----:B------:R-:W-:Y:S05]  /*50c0*/  BRA.U UP1, `(.L_x_74) ;  /* 0x0000000101107547 */ /* 0x000fea000b800000 */
[----:B------:R-:W-:Y:S04]  /*50d0*/  MOV R2, UR21 ;  /* 0x0000001500027c02 */ /* 0x000fe80008000f00 */
[----:B------:R-:W-:Y:S04]  /*50e0*/  SHF.L.U32 R2, R2, 0x1f, RZ ;  /* 0x0000001f02027819 */ /* 0x000fe800000006ff */
[----:B------:R-:W2:Y:S02]  /*50f0*/  SYNCS.PHASECHK.TRANS64.TRYWAIT P0, [UR13+0x78], R2 ;  /* 0x00007802ff0075a7 */ /* 0x000ea4000800110d */
[----:B--2---:R-:W-:Y:S05]  /*5100*/  @!P0 BRA `(.L_x_75) ;  /* 0x0000003800dc8947 */ /* 0x004fea0003800000 */
.L_x_74:
[----:B------:R-:W-:Y:S01]  /*5110*/  R2UR UR10, R14 ;  /* 0x000000000e0a72ca */ /* 0x000fe200000e0000 */
[----:B------:R-:W-:Y:S01]  /*5120*/  USHF.L.U32 UR11, UR20, 0x7, URZ ;  /* 0x00000007140b7899 */ /* 0x000fe200080006ff */
[----:B------:R-:W-:Y:S04]  /*5130*/  ISETP.NE.U32.AND P2, PT, RZ, UR18, PT ;  /* 0x00000012ff007c0c */ /* 0x000fe8000bf45070 */
[----:B------:R-:W-:Y:S07]  /*5140*/  ISETP.NE.AND.EX P2, PT, RZ, UR19, PT, P2 ;  /* 0x00000013ff007c0c */ /* 0x000fee000bf45320 */
[----:B------:R-:W-:Y:S01]  /*5150*/  USHF.L.U32 UR10, UR10, 0x6, URZ ;  /* 0x000000060a0a7899 */ /* 0x000fe200080006ff */
[----:B------:R-:W-:Y:S11]  /*5160*/  BRA.U !UP4, `(.L_x_76) ;  /* 0x000000010c347547 */ /* 0x000ff6000b800000 */
[----:B------:R-:W-:Y:S01]  /*5170*/  UPLOP3.LUT UP0, UPT, UPT, UPT, UP3, 0x80, 0x8 ;  /* 0x000000000008789c */ /* 0x000fe20003f0f030 */
[----:B--2---:R-:W-:Y:S02]  /*5180*/  HFMA2 R0, -RZ, RZ, 0, 5.9604644775390625e-08 ;  /* 0x00000001ff007431 */ /* 0x004fe400000001ff */
[----:B------:R-:W-:Y:S03]  /*5190*/  IMAD.MOV.U32 R88, RZ, RZ, 0x1 ;  /* 0x00000001ff587424 */ /* 0x000fe600078e00ff */
[----:B------:R-:W-:Y:S05]  /*51a0*/  PLOP3.LUT P0, PT, PT, PT, UP0, 0x80, 0x8 ;  /* 0x000000000008781c */ /* 0x000fea0003f0f008 */
[----:B------:R-:W2:Y:S01]  /*51b0*/  @UP0 LDCU.64 UR4, c[0x0][0xc88] ;  /* 0x00019100ff0407ac */ /* 0x000ea20008000a00 */
[----:B------:R-:W-:Y:S07]  /*51c0*/  @UP0 UIMAD UR6, UR52, UR18, URZ ;  /* 0x00000012340602a4 */ /* 0x000fee000f8e02ff */
[----:B------:R-:W-:Y:S01]  /*51d0*/  @!P0 PRMT R88, R0, 0x7610, R88 ;  /* 0x0000761000588816 */ /* 0x000fe20000000058 */
[----:B--2---:R-:W-:Y:S06]  /*51e0*/  @UP0 UIMAD.WIDE UR4, UR6, 0x4, UR4 ;  /* 0x00000004060408a5 */ /* 0x004fec000f8e0204 */
[----:B------:R-:W-:Y:S01]  /*51f0*/  IMAD.U32 R8, RZ, RZ, UR4 ;  /* 0x00000004ff087e24 */ /* 0x000fe2000f8e00ff */
[----:B------:R-:W-:Y:S04]  /*5200*/  MOV R9, UR5 ;  /* 0x0000000500097c02 */ /* 0x000fe80008000f00 */
[----:B------:R-:W2:Y:S01]  /*5210*/  @!UP0 LDCU UR4, c[0x0][0xc80] ;  /* 0x00019000ff0487ac */ /* 0x000ea20008000800 */
[----:B-----5:R3:W5:Y:S02]  /*5220*/  @P0 LDG.E R49, desc[UR58][R8.64] ;  /* 0x0000003a08310981 */ /* 0x020764000c1e1900 */
[----:B--23--:R-:W-:Y:S07]  /*5230*/  @!P0 IMAD.U32 R49, RZ, RZ, UR4 ;  /* 0x00000004ff318e24 */ /* 0x00cfee000f8e00ff */
.L_x_76:
[----:B-----5:R-:W-:Y:S01]  /*5240*/  @!P2 FSETP.EQ.AND P0, PT, R49, RZ, PT ;  /* 0x000000ff3100a20b */ /* 0x020fe20003f02000 */
[----:B------:R-:W-:Y:S01]  /*5250*/  @!UPT UIADD3 URZ, UPT, UPT, URZ, URZ, URZ ;  /* 0x000000fffffff290 */ /* 0x000fe2000fffe0ff */
[----:B------:R-:W-:Y:S11]  /*5260*/  @!P2 BRA `(.L_x_77) ;  /* 0x000000000014a947 */ /* 0x000ff60003800000 */
[----:B------:R-:W-:Y:S02]  /*5270*/  LOP3.LUT P2, RZ, R88, 0xff, RZ, 0xc0, !PT ;  /* 0x000000ff58ff7812 */ /* 0x000fe4000784c0ff */
[----:B------:R-:W-:Y:S04]  /*5280*/  PLOP3.LUT P0, PT, PT, PT, UP0, 0x80, 0x8 ;  /* 0x000000000008781c */ /* 0x000fe80003f0f008 */
[----:B------:R-:W-:Y:S07]  /*5290*/  PLOP3.LUT P0, PT, P0, PT, PT, 0x8, 0x80 ;  /* 0x000000000080781c */ /* 0x000fee000070e170 */
[----:B------:R-:W-:Y:S11]  /*52a0*/  @P2 FSETP.EQ.AND P0, PT, R49, RZ, PT ;  /* 0x000000ff3100220b */ /* 0x000ff60003f02000 */
[----:B------:R-:W-:Y:S02]  /*52b0*/  @!UPT UIADD3 URZ, UPT, UPT, URZ, URZ, URZ ;  /* 0x000000fffffff290 */ /* 0x000fe4000fffe0ff */
.L_x_77:
[----:B------:R-:W-:Y:S01]  /*52c0*/  ULEA UR4, UR8, UR13, 0x3 ;  /* 0x0000000d08047291 */ /* 0x000fe2000f8e18ff */
[----:B------:R-:W-:Y:S02]  /*52d0*/  SHF.L.U32 R9, R30, 0x1f, RZ ;  /* 0x0000001f1e097819 */ /* 0x000fe400000006ff */
[----:B------:R-:W-:Y:S04]  /*52e0*/  ELECT P4, URZ, PT ;  /* 0x0000000000ff782f */ /* 0x000fe80003880000 */
[----:B------:R-:W-:Y:S02]  /*52f0*/  PLOP3.LUT P4, PT, P0, P4, PT, 0xf2, 0x2f ;  /* 0x00000000002f781c */ /* 0x000fe40000789e72 */
[----:B------:R-:W3:Y:S11]  /*5300*/  SYNCS.PHASECHK.TRANS64.TRYWAIT P2, [UR4+0x58], R9 ;  /* 0x00005809ff0075a7 */ /* 0x000ef60008041104 */
[----:B-1----:R-:W-:Y:S05]  /*5310*/  @!P4 IADD3 R8, P0, PT, R28, 0x980, RZ ;  /* 0x000009801c08c810 */ /* 0x002fea0007f1e0ff */
[----:B--2---:R-:W-:Y:S01]  /*5320*/  @!P4 IMAD.X R2, RZ, RZ, R29, P0 ;  /* 0x000000ffff02c224 */ /* 0x004fe200000e061d */
[----:B---3--:R-:W-:Y:S07]  /*5330*/  @!P2 BRA `(.L_x_78) ;  /* 0x000000380068a947 */ /* 0x008fee0003800000 */
.L_x_145:
[----:B------:R-:W2:Y:S01]  /*5340*/  LDC.64 R12, c[0x0][0xf18] ;  /* 0x0003c600ff0c7b82 */ /* 0x000ea20000000a00 */
[----:B------:R-:W-:Y:S01]  /*5350*/  @!P4 R2UR UR6, R2 ;  /* 0x000000000206c2ca */ /* 0x000fe200000e0000 */
[----:B------:R-:W-:Y:S01]  /*5360*/  VOTEU.ALL UP2, P4 ;  /* 0x0000000000ff7886 */ /* 0x000fe20002040000 */
[----:B------:R-:W-:Y:S01]  /*5370*/  @!P4 R2UR UR7, R8 ;  /* 0x000000000807c2ca */ /* 0x000fe200000e0000 */
[----:B------:R-:W-:Y:S01]  /*5380*/  UIADD3 UR5, UPT, UPT, UR8, 0x1, URZ ;  /* 0x0000000108057890 */ /* 0x000fe2000fffe0ff */
[----:B-1----:R-:W-:Y:S03]  /*5390*/  @!P4 IMAD.MOV.U32 R0, RZ, RZ, 0x2000 ;  /* 0x00002000ff00c424 */ /* 0x002fe600078e00ff */
[----:B------:R-:W1:Y:S01]  /*53a0*/  @!P1 LDC R2, c[0x0][0xf0c] ;  /* 0x0003c300ff029b82 */ /* 0x000e620000000800 */
[----:B------:R-:W-:Y:S01]  /*53b0*/  @!UP2 ULEA UR8, UR8, UR13, 0xd ;  /* 0x0000000d0808a291 */ /* 0x000fe2000f8e68ff */
[----:B------:R-:W-:Y:S01]  /*53c0*/  @P3 SHF.R.U32.HI R25, RZ, 0x10, R21 ;  /* 0x00000010ff193819 */ /* 0x000fe20000011615 */
[----:B------:R-:W-:Y:S01]  /*53d0*/  UIADD3 UR9, UPT, UPT, UR4, 0x40, URZ ;  /* 0x0000004004097890 */ /* 0x000fe2000fffe0ff */
[----:B------:R-:W-:Y:S01]  /*53e0*/  VIADD R27, R27, 0x1 ;  /* 0x000000011b1b7836 */ /* 0x000fe20000000000 */
[----:B------:R-:W-:Y:S01]  /*53f0*/  @!UP2 UIADD3 UR8, UPT, UPT, UR8, 0x200, URZ ;  /* 0x000002000808a890 */ /* 0x000fe2000fffe0ff */
[----:B------:R-:W-:Y:S01]  /*5400*/  VOTEU.ALL UP1, P4 ;  /* 0x0000000000ff7886 */ /* 0x000fe20002020000 */
[----:B------:R-:W-:Y:S01]  /*5410*/  IMAD.U32 R9, RZ, RZ, UR6 ;  /* 0x00000006ff097e24 */ /* 0x000fe2000f8e00ff */
[----:B------:R-:W-:Y:S01]  /*5420*/  UMOV UR22, 0x0 ;  /* 0x0000000000167882 */ /* 0x000fe20000000000 */
[----:B------:R-:W-:Y:S01]  /*5430*/  IMAD.U32 R8, RZ, RZ, UR7 ;  /* 0x00000007ff087e24 */ /* 0x000fe2000f8e00ff */
[----:B------:R-:W-:Y:S01]  /*5440*/  UMOV UR23, 0x10000000 ;  /* 0x1000000000177882 */ /* 0x000fe20000000000 */
[----:B------:R-:W-:Y:S01]  /*5450*/  UMOV UR12, UR52 ;  /* 0x00000034000c7c82 */ /* 0x000fe20008000000 */
[----:B------:R-:W-:Y:S01]  /*5460*/  @!P4 R2UR UR17, R9 ;  /* 0x000000000911c2ca */ /* 0x000fe200000e0000 */
[----:B------:R-:W-:Y:S01]  /*5470*/  UISETP.NE.AND UP5, UPT, UR5, 0x3, UPT ;  /* 0x000000030500788c */ /* 0x000fe2000bfa5270 */
[----:B------:R-:W-:Y:S01]  /*5480*/  @!P4 R2UR UR16, R8 ;  /* 0x000000000810c2ca */ /* 0x000fe200000e0000 */
[----:B------:R-:W-:Y:S01]  /*5490*/  UPRMT UR14, UR53, 0x654, UR9 ;  /* 0x00000654350e7896 */ /* 0x000fe20008000009 */
[----:B------:R-:W3:Y:S01]  /*54a0*/  LDC.64 R8, c[0x0][0xf10] ;  /* 0x0003c400ff087b82 */ /* 0x000ee20000000a00 */
[----:B------:R-:W-:Y:S02]  /*54b0*/  USEL UR7, UR5, URZ, UP5 ;  /* 0x000000ff05077287 */ /* 0x000fe4000a800000 */
[----:B------:R-:W-:Y:S02]  /*54c0*/  USEL UR5, URZ, 0x1, UP5 ;  /* 0x00000001ff057887 */ /* 0x000fe4000a800000 */
[----:B------:R-:W-:Y:S04]  /*54d0*/  ULEA UR6, UR7, UR13, 0x3 ;  /* 0x0000000d07067291 */ /* 0x000fe8000f8e18ff */
[----:B------:R-:W-:Y:S02]  /*54e0*/  LOP3.LUT R30, R30, UR5, RZ, 0x3c, !PT ;  /* 0x000000051e1e7c12 */ /* 0x000fe4000f8e3cff */
[----:B------:R1:W-:Y:S01]  /*54f0*/  @!UP1 UTMALDG.3D [UR8], [UR16], desc[UR22] ;  /* 0x00001608100095b4 */ /* 0x0003e20008011000 */
[----:B------:R5:W-:Y:S01]  /*5500*/  @!P4 SYNCS.ARRIVE.TRANS64.RED.A0TR RZ, [UR4+0x40], R0 ;  /* 0x00004000ffffc9a7 */ /* 0x000be20008300404 */
[----:B------:R-:W-:Y:S01]  /*5510*/  SHF.L.U32 R14, R30, 0x1f, RZ ;  /* 0x0000001f1e0e7819 */ /* 0x000fe200000006ff */
[C---:B---3--:R-:W-:Y:S01]  /*5520*/  @!P1 IMAD.HI.U32 R8, R11.reuse, R8, RZ ;  /* 0x000000080b089227 */ /* 0x048fe200078e00ff */
[----:B--2---:R-:W-:Y:S02]  /*5530*/  @!P1 ISETP.NE.AND P0, PT, R12, 0x1, PT ;  /* 0x000000010c00980c */ /* 0x004fe40003f05270 */
[----:B-1----:R-:W-:Y:S01]  /*5540*/  @!P1 ISETP.NE.AND P2, PT, R2, 0x1, PT ;  /* 0x000000010200980c */ /* 0x002fe20003f45270 */
[----:B------:R-:W-:Y:S01]  /*5550*/  SYNCS.ARRIVE.TRANS64.RED.A1T0 RZ, [UR14], RZ ;  /* 0x000000ffffff79a7 */ /* 0x000fe2000810040e */
[C---:B------:R-:W-:Y:S01]  /*5560*/  @!P1 IMAD.HI.U32 R13, R10.reuse, R13, RZ ;  /* 0x0000000d0a0d9227 */ /* 0x040fe200078e00ff */
[----:B------:R-:W-:Y:S04]  /*5570*/  @!P1 SHF.R.U32.HI R8, RZ, R9, R8 ;  /* 0x00000009ff089219 */ /* 0x000fe80000011608 */
[----:B------:R-:W-:Y:S01]  /*5580*/  @!P1 SEL R8, R11, R8, !P2 ;  /* 0x000000080b089207 */ /* 0x000fe20005000000 */
[----:B------:R-:W1:Y:S01]  /*5590*/  SYNCS.PHASECHK.TRANS64.TRYWAIT P5, [UR6+0x58], R14 ;  /* 0x0000580eff0075a7 */ /* 0x000e6200080a1106 */
[----:B-----5:R-:W2:Y:S02]  /*55a0*/  @!P1 LDC R0, c[0x0][0xf20] ;  /* 0x0003c800ff009b82 */ /* 0x020ea40000000800 */
[----:B--2---:R-:W-:Y:S04]  /*55b0*/  @!P1 SHF.R.U32.HI R0, RZ, R0, R13 ;  /* 0x00000000ff009219 */ /* 0x004fe8000001160d */
[----:B------:R-:W-:Y:S05]  /*55c0*/  @!P1 SEL R9, R10, R0, !P0 ;  /* 0x000000000a099207 */ /* 0x000fea0004000000 */
[----:B------:R-:W-:Y:S02]  /*55d0*/  @!P1 IMAD.IADD R0, R9, 0x1, -R8 ;  /* 0x0000000109009824 */ /* 0x000fe400078e0a08 */
[----:B------:R-:W-:Y:S02]  /*55e0*/  @!P1 IMAD.IADD R8, R8, 0x1, -R9 ;  /* 0x0000000108089824 */ /* 0x000fe400078e0a09 */
[----:B------:R-:W-:Y:S02]  /*55f0*/  @!P1 IMAD R11, R0, R2, R11 ;  /* 0x00000002000b9224 */ /* 0x000fe400078e020b */
[----:B------:R-:W-:Y:S01]  /*5600*/  @!P1 IMAD R10, R8, R12, R10 ;  /* 0x0000000c080a9224 */ /* 0x000fe200078e020a */
[----:B-1----:R-:W-:Y:S06]  /*5610*/  @!P5 BRA `(.L_x_79) ;  /* 0x0000003400c8d947 */ /* 0x002fec0003800000 */
.L_x_147:
[----:B------:R-:W-:Y:S01]  /*5620*/  UIADD3 UR9, UPT, UPT, UR6, 0x40, URZ ;  /* 0x0000004006097890 */ /* 0x000fe2000fffe0ff */
[----:B------:R-:W-:Y:S01]  /*5630*/  @!P4 IADD3 R2, P0, PT, R28, 0x980, RZ ;  /* 0x000009801c02c810 */ /* 0x000fe20007f1e0ff */
[----:B------:R-:W-:Y:S01]  /*5640*/  VOTEU.ALL UP1, P4 ;  /* 0x0000000000ff7886 */ /* 0x000fe20002020000 */
[----:B------:R-:W-:Y:S01]  /*5650*/  UMOV UR16, 0x0 ;  /* 0x0000000000107882 */ /* 0x000fe20000000000 */
[----:B------:R-:W-:Y:S01]  /*5660*/  UMOV UR17, 0x10000000 ;  /* 0x1000000000117882 */ /* 0x000fe20000000000 */
[----:B------:R-:W-:Y:S01]  /*5670*/  @!P4 R2UR UR5, R2 ;  /* 0x000000000205c2ca */ /* 0x000fe200000e0000 */
[----:B-1----:R-:W-:Y:S01]  /*5680*/  @!P4 IMAD.X R0, RZ, RZ, R29, P0 ;  /* 0x000000ffff00c224 */ /* 0x002fe200000e061d */
[----:B------:R-:W-:Y:S01]  /*5690*/  @!UP1 ULEA UR8, UR7, UR13, 0xd ;  /* 0x0000000d07089291 */ /* 0x000fe2000f8e68ff */
[----:B------:R-:W-:Y:S01]  /*56a0*/  ISETP.NE.AND P0, PT, R27, 0x2, PT ;  /* 0x000000021b00780c */ /* 0x000fe20003f05270 */
[----:B------:R-:W-:Y:S01]  /*56b0*/  @!UP1 UIADD3 UR10, UPT, UPT, UR10, 0x20, URZ ;  /* 0x000000200a0a9890 */ /* 0x000fe2000fffe0ff */
[----:B------:R-:W-:Y:S01]  /*56c0*/  IMAD.IADD R14, R10, 0x1, R86 ;  /* 0x000000010a0e7824 */ /* 0x000fe200078e0256 */
[----:B------:R-:W-:Y:S01]  /*56d0*/  @!P4 R2UR UR4, R0 ;  /* 0x000000000004c2ca */ /* 0x000fe200000e0000 */
[----:B------:R-:W-:Y:S01]  /*56e0*/  @!UP1 UIADD3 UR8, UPT, UPT, UR8, 0x200, URZ ;  /* 0x0000020008089890 */ /* 0x000fe2000fffe0ff */
[----:B------:R-:W-:Y:S01]  /*56f0*/  IMAD.IADD R0, R11, 0x1, R87 ;  /* 0x000000010b007824 */ /* 0x000fe200078e0257 */
[----:B------:R-:W-:Y:S01]  /*5700*/  VOTEU.ALL UP1, P4 ;  /* 0x0000000000ff7886 */ /* 0x000fe20002020000 */
[----:B------:R-:W-:Y:S01]  /*5710*/  UMOV UR12, UR52 ;  /* 0x00000034000c7c82 */ /* 0x000fe20008000000 */
[----:B------:R-:W-:Y:S02]  /*5720*/  @P3 R2UR UR52, R25 ;  /* 0x00000000193432ca */ /* 0x000fe400000e0000 */
[----:B------:R-:W-:Y:S01]  /*5730*/  IMAD.U32 R8, RZ, RZ, UR5 ;  /* 0x00000005ff087e24 */ /* 0x000fe2000f8e00ff */
[----:B------:R-:W-:Y:S02]  /*5740*/  R2UR UR20, R0 ;  /* 0x00000000001472ca */ /* 0x000fe400000e0000 */
[----:B------:R-:W-:Y:S02]  /*5750*/  SEL R0, RZ, 0x1, P0 ;  /* 0x00000001ff007807 */ /* 0x000fe40000000000 */
[----:B------:R-:W-:Y:S01]  /*5760*/  @!P4 R2UR UR14, R8 ;  /* 0x00000000080ec2ca */ /* 0x000fe200000e0000 */
[----:B------:R-:W-:Y:S01]  /*5770*/  IMAD.U32 R9, RZ, RZ, UR4 ;  /* 0x00000004ff097e24 */ /* 0x000fe2000f8e00ff */
[----:B------:R-:W-:Y:S01]  /*5780*/  UPRMT UR4, UR53, 0x654, UR9 ;  /* 0x0000065435047896 */ /* 0x000fe20008000009 */
[----:B------:R-:W-:Y:S02]  /*5790*/  LOP3.LUT R26, R26, R0, RZ, 0x3c, !PT ;  /* 0x000000001a1a7212 */ /* 0x000fe400078e3cff */
[----:B------:R-:W-:Y:S02]  /*57a0*/  SEL R27, R27, RZ, P0 ;  /* 0x000000ff1b1b7207 */ /* 0x000fe40000000000 */
[----:B------:R-:W-:Y:S11]  /*57b0*/  @!P4 R2UR UR15, R9 ;  /* 0x00000000090fc2ca */ /* 0x000ff600000e0000 */
[----:B------:R-:W-:Y:S02]  /*57c0*/  @!UPT UIADD3 URZ, UPT, UPT, URZ, URZ, URZ ;  /* 0x000000fffffff290 */ /* 0x000fe4000fffe0ff */
[----:B------:R1:W-:Y:S01]  /*57d0*/  @!UP1 UTMALDG.3D [UR8], [UR14], desc[UR16] ;  /* 0x000010080e0095b4 */ /* 0x0003e20008011000 */
[----:B------:R2:W-:Y:S01]  /*57e0*/  @!P4 SYNCS.ARRIVE.TRANS64.RED.A0TR RZ, [UR6+0x40], R24 ;  /* 0x00004018ffffc9a7 */ /* 0x0005e20008300406 */
[----:B------:R-:W-:Y:S01]  /*57f0*/  SYNCS.ARRIVE.TRANS64.RED.A1T0 RZ, [UR4], RZ ;  /* 0x000000ffffff79a7 */ /* 0x000fe20008100404 */
[----:B------:R-:W-:Y:S04]  /*5800*/  UIADD3 UR4, UPT, UPT, UR7, 0x1, URZ ;  /* 0x0000000107047890 */ /* 0x000fe8000fffe0ff */
[----:B------:R-:W-:Y:S04]  /*5810*/  UISETP.NE.AND UP1, UPT, UR4, 0x3, UPT ;  /* 0x000000030400788c */ /* 0x000fe8000bf25270 */
[----:B------:R-:W-:Y:S06]  /*5820*/  USEL UR5, URZ, 0x1, UP1 ;  /* 0x00000001ff057887 */ /* 0x000fec0008800000 */
[----:B------:R-:W-:Y:S01]  /*5830*/  LOP3.LUT R30, R30, UR5, RZ, 0x3c, !PT ;  /* 0x000000051e1e7c12 */ /* 0x000fe2000f8e3cff */
[----:B-1----:R-:W-:Y:S02]  /*5840*/  USEL UR8, UR4, URZ, UP1 ;  /* 0x000000ff04087287 */ /* 0x002fe40008800000 */
[----:B------:R-:W-:Y:S01]  /*5850*/  UPLOP3.LUT UP1, UPT, UPT, UPT, UPT, 0x80, 0x8 ;  /* 0x000000000008789c */ /* 0x000fe20003f2f070 */
[----:B------:R-:W-:Y:S10]  /*5860*/  @P3 BRA `(.L_x_80) ;  /* 0xfffffff4001c3947 */ /* 0x000ff4000383ffff */
[----:B------:R-:W-:Y:S01]  /*5870*/  UIADD3 UR13, UPT, UPT, UR13, 0x58, URZ ;  /* 0x000000580d0d7890 */ /* 0x000fe2000fffe0ff */
[----:B------:R-:W-:-:S03]  /*5880*/  SHF.L.U32 R2, R30, 0x1f, RZ ;  /* 0x0000001f1e027819 */ /* 0x000fc600000006ff */
[----:B------:R-:W-:-:S09]  /*5890*/  ULEA UR4, UR8, UR13, 0x3 ;  /* 0x0000000d08047291 */ /* 0x000fd2000f8e18ff */
[----:B------:R-:W1:Y:S02]  /*58a0*/  SYNCS.PHASECHK.TRANS64.TRYWAIT P0, [UR4], R2 ;  /* 0x00000002ff0075a7 */ /* 0x000e640008001104 */
[----:B-1----:R-:W-:Y:S05]  /*58b0*/  @!P0 BRA `(.L_x_81) ;  /* 0x0000003400388947 */ /* 0x002fea0003800000 */
.L_x_149:
        /* <DEDUP_REMOVED lines=9> */
.L_x_151:
[----:B------:R-:W-:-:S04]  /*5950*/  UIADD3 UR4, UPT, UPT, UR4, 0x1, URZ ;  /* 0x0000000104047890 */ /* 0x000fc8000fffe0ff */
[----:B------:R-:W-:-:S04]  /*5960*/  UISETP.NE.AND UP0, UPT, UR4, 0x3, UPT ;  /* 0x000000030400788c */ /* 0x000fc8000bf05270 */
[----:B------:R-:W-:Y:S02]  /*5970*/  USEL UR5, URZ, 0x1, UP0 ;  /* 0x00000001ff057887 */ /* 0x000fe40008000000 */
[----:B------:R-:W-:-:S04]  /*5980*/  USEL UR4, UR4, URZ, UP0 ;  /* 0x000000ff04047287 */ /* 0x000fc80008000000 */
[----:B------:R-:W-:Y:S01]  /*5990*/  ULEA UR4, UR4, UR13, 0x3 ;  /* 0x0000000d04047291 */ /* 0x000fe2000f8e18ff */
[----:B-1----:R-:W-:-:S04]  /*59a0*/  LOP3.LUT R2, R30, UR5, RZ, 0x3c, !PT ;  /* 0x000000051e027c12 */ /* 0x002fc8000f8e3cff */
[----:B------:R-:W-:Y:S01]  /*59b0*/  SHF.L.U32 R2, R2, 0x1f, RZ ;  /* 0x0000001f02027819 */ /* 0x000fe200000006ff */
[----:B------:R-:W-:-:S07]  /*59c0*/  IMAD.U32 R0, RZ, RZ, UR4 ;  /* 0x00000004ff007e24 */ /* 0x000fce000f8e00ff */
.L_x_83:
[----:B-1----:R1:W3:Y:S02]  /*59d0*/  SYNCS.PHASECHK.TRANS64.TRYWAIT P0, [R0+URZ], R2 ;  /* 0x00000002000075a7 */ /* 0x0022e400080011ff */
[----:B---3--:R-:W-:Y:S05]  /*59e0*/  @!P0 NANOSLEEP.SYNCS 0x989680 ;  /* 0x009896800000895d */ /* 0x008fea0003900000 */
[----:B------:R-:W3:Y:S02]  /*59f0*/  @!P0 SYNCS.PHASECHK.TRANS64 P0, [R0+URZ], R2 ;  /* 0x00000002000085a7 */ /* 0x000ee400080010ff */
[----:B---3--:R-:W-:Y:S05]  /*5a00*/  @P0 EXIT ;  /* 0x000000000000094d */ /* 0x008fea0003800000 */
[----:B------:R-:W-:Y:S05]  /*5a10*/  BRA `(.L_x_83) ;  /* 0xfffffffc00ec7947 */ /* 0x000fea000383ffff */
.L_x_71:
[----:B------:R-:W-:-:S06]  /*5a20*/  UISETP.GE.AND UP1, UPT, UR14, 0x4, UPT ;  /* 0x000000040e00788c */ /* 0x000fcc000bf26270 */
[----:B------:R-:W-:-:S13]  /*5a30*/  PLOP3.LUT P0, PT, PT, PT, UP1, 0x80, 0x8 ;  /* 0x000000000008781c */ /* 0x000fda0003f0f018 */
[----:B------:R-:W-:Y:S05]  /*5a40*/  @!P0 EXIT ;  /* 0x000000000000894d */ /* 0x000fea0003800000 */
[----:B------:R-:W-:Y:S01]  /*5a50*/  BAR.SYNC.DEFER_BLOCKING 0x6, 0xa0 ;  /* 0x0182800000007b1d */ /* 0x000fe20000010000 */
[C---:B------:R-:W-:Y:S01]  /*5a60*/  IMAD.SHL.U32 R2, R93.reuse, 0x20, RZ ;  /* 0x000000205d027824 */ /* 0x040fe200078e00ff */
[C---:B------:R-:W-:Y:S01]  /*5a70*/  LOP3.LUT R94, R93.reuse, 0x2, RZ, 0xc0, !PT ;  /* 0x000000025d5e7812 */ /* 0x040fe200078ec0ff */
[C---:B------:R-:W-:Y:S01]  /*5a80*/  IMAD.SHL.U32 R99, R93.reuse, 0x4, RZ ;  /* 0x000000045d637824 */ /* 0x040fe200078e00ff */
[C---:B------:R-:W-:Y:S01]  /*5a90*/  LOP3.LUT R100, R93.reuse, 0x60, RZ, 0xc0, !PT ;  /* 0x000000605d647812 */ /* 0x040fe200078ec0ff */
[C---:B------:R-:W-:Y:S01]  /*5aa0*/  IMAD.U32 R46, R93.reuse, 0x10000, RZ ;  /* 0x000100005d2e7824 */ /* 0x040fe200078e00ff */
[----:B------:R-:W-:Y:S02]  /*5ab0*/  UMOV UR37, 0x400 ;  /* 0x0000040000257882 */ /* 0x000fe40000000000 */
[----:B------:R-:W1:Y:S01]  /*5ac0*/  LDC R91, c[0x0][0x370] ;  /* 0x0000dc00ff5b7b82 */ /* 0x000e620000000800 */
[----:B------:R-:W-:Y:S01]  /*5ad0*/  ULEA UR37, UR53, UR37, 0x18 ;  /* 0x0000002535257291 */ /* 0x000fe2000f8ec0ff */
[----:B------:R-:W-:Y:S01]  /*5ae0*/  LOP3.LUT R3, R2, 0xc0, RZ, 0xc0, !PT ;  /* 0x000000c002037812 */ /* 0x000fe200078ec0ff */
[----:B------:R-:W-:Y:S01]  /*5af0*/  IMAD.MOV.U32 R45, RZ, RZ, RZ ;  /* 0x000000ffff2d7224 */ /* 0x000fe200078e00ff */
[----:B------:R-:W-:Y:S01]  /*5b00*/  LOP3.LUT R93, R93, 0x4, RZ, 0xc0, !PT ;  /* 0x000000045d5d7812 */ /* 0x000fe200078ec0ff */
[----:B------:R-:W-:Y:S01]  /*5b10*/  UIADD3 UR43, UPT, UPT, UR37, 0x200, URZ ;  /* 0x00000200252b7890 */ /* 0x000fe2000fffe0ff */
[----:B------:R-:W-:-:S02]  /*5b20*/  LOP3.LUT R99, R3, 0x18, R99, 0xf8, !PT ;  /* 0x0000001803637812 */ /* 0x000fc400078ef863 */
[----:B------:R-:W-:Y:S01]  /*5b30*/  CS2R R96, SRZ ;  /* 0x0000000000607805 */ /* 0x000fe2000001ff00 */
[----:B------:R-:W2:Y:S01]  /*5b40*/  LDC R42, c[0x0][0xf0c] ;  /* 0x0003c300ff2a7b82 */ /* 0x000ea20000000800 */
[----:B------:R-:W-:Y:S01]  /*5b50*/  LOP3.LUT R46, R46, 0x600000, RZ, 0xc0, !PT ;  /* 0x006000002e2e7812 */ /* 0x000fe200078ec0ff */
[----:B------:R-:W-:Y:S01]  /*5b60*/  IMAD.MOV.U32 R103, RZ, RZ, RZ ;  /* 0x000000ffff677224 */ /* 0x000fe200078e00ff */
[----:B------:R-:W-:Y:S01]  /*5b70*/  IADD3 R98, PT, PT, -R93, 0x2, RZ ;  /* 0x000000025d627810 */ /* 0x000fe20007ffe1ff */
[----:B------:R-:W-:Y:S01]  /*5b80*/  IMAD.MOV R94, RZ, RZ, -R94 ;  /* 0x000000ffff5e7224 */ /* 0x000fe200078e0a5e */
[----:B------:R-:W-:Y:S01]  /*5b90*/  LOP3.LUT R99, R99, 0xf20, R2, 0xf8, !PT ;  /* 0x00000f2063637812 */ /* 0x000fe200078ef802 */
[----:B------:R-:W-:Y:S01]  /*5ba0*/  IMAD.MOV R93, RZ, RZ, -R93 ;  /* 0x000000ffff5d7224 */ /* 0x000fe200078e0a5d */
[----:B------:R-:W4:Y:S01]  /*5bb0*/  LDCU.64 UR56, c[0x0][0x348] ;  /* 0x00006900ff3877ac */ /* 0x000f220008000a00 */
[----:B------:R-:W1:Y:S01]  /*5bc0*/  LDC R89, c[0x0][0xf20] ;  /* 0x0003c800ff597b82 */ /* 0x000e620000000800 */
[----:B------:R-:W3:Y:S01]  /*5bd0*/  LDS R0, [UR37+0x110] ;  /* 0x00011025ff007984 */ /* 0x000ee20008000800 */
[----:B------:R-:W-:Y:S01]  /*5be0*/  IMAD.SHL.U32 R98, R98, 0x10, RZ ;  /* 0x0000001062627824 */ /* 0x000fe200078e00ff */
[----:B------:R-:W-:Y:S01]  /*5bf0*/  LEA R99, R99, UR43, 0x1 ;  /* 0x0000002b63637c11 */ /* 0x000fe2000f8e08ff */
[----:B------:R-:W-:Y:S01]  /*5c00*/  UMOV UR42, 0x1 ;  /* 0x00000001002a7882 */ /* 0x000fe20000000000 */
[----:B------:R-:W-:Y:S01]  /*5c10*/  UMOV UR36, URZ ;  /* 0x000000ff00247c82 */ /* 0x000fe20008000000 */
[----:B------:R-:W1:Y:S02]  /*5c20*/  LDCU.64 UR48, c[0x0][0xc88] ;  /* 0x00019100ff3077ac */ /* 0x000e640008000a00 */
[----:B------:R-:W1:Y:S01]  /*5c30*/  LDC R41, c[0x0][0xf30] ;  /* 0x0003cc00ff297b82 */ /* 0x000e620000000800 */
[----:B------:R-:W1:Y:S01]  /*5c40*/  LDCU.64 UR50, c[0x0][0xc90] ;  /* 0x00019200ff3277ac */ /* 0x000e620008000a00 */
[----:B------:R-:W-:Y:S01]  /*5c50*/  UMOV UR41, URZ ;  /* 0x000000ff00297c82 */ /* 0x000fe20008000000 */
[----:B------:R-:W-:-:S05]  /*5c60*/  UMOV UR40, URZ ;  /* 0x000000ff00287c82 */ /* 0x000fca0008000000 */
[----:B------:R-:W1:Y:S08]  /*5c70*/  LDC.64 R84, c[0x0][0xf10] ;  /* 0x0003c400ff547b82 */ /* 0x000e700000000a00 */
[----:B------:R-:W1:Y:S08]  /*5c80*/  LDC.64 R38, c[0x0][0xf18] ;  /* 0x0003c600ff267b82 */ /* 0x000e700000000a00 */
[----:B------:R-:W1:Y:S08]  /*5c90*/  LDC.64 R36, c[0x0][0xf28] ;  /* 0x0003ca00ff247b82 */ /* 0x000e700000000a00 */
[----:B------:R-:W1:Y:S01]  /*5ca0*/  LDC.64 R82, c[0x0][0xcb0] ;  /* 0x00032c00ff527b82 */ /* 0x000e620000000a00 */
[----:B---3--:R-:W-:-:S07]  /*5cb0*/  IMAD.IADD R46, R0, 0x1, R46 ;  /* 0x00000001002e7824 */ /* 0x008fce00078e022e */
[----:B------:R-:W3:Y:S08]  /*5cc0*/  LDC.64 R80, c[0x0][0xca8] ;  /* 0x00032a00ff507b82 */ /* 0x000ef00000000a00 */
[----:B--2-4-:R-:W1:Y:S02]  /*5cd0*/  LDC R90, c[0x0][0x374] ;  /* 0x0000dd00ff5a7b82 */ /* 0x014e640000000800 */
.L_x_114:
[C---:B------:R-:W-:Y:S02]  /*5ce0*/  LEA R0, R103.reuse, UR37, 0x3 ;  /* 0x0000002567007c11 */ /* 0x040fe4000f8e18ff */
[----:B------:R-:W-:Y:S02]  /*5cf0*/  SHF.L.U32 R2, R96, 0x1f, RZ ;  /* 0x0000001f60027819 */ /* 0x000fe400000006ff */
[----:B------:R-:W-:Y:S02]  /*5d00*/  LEA R16, R103, UR37, 0x4 ;  /* 0x0000002567107c11 */ /* 0x000fe4000f8e20ff */
[----:B------:R-:W2:Y:S02]  /*5d10*/  SYNCS.PHASECHK.TRANS64.TRYWAIT P0, [R0+URZ+0x80], R2 ;  /* 0x00008002000075a7 */ /* 0x000ea400080011ff */
[----:B--2---:R-:W-:Y:S05]  /*5d20*/  @!P0 BRA `(.L_x_84) ;  /* 0x00000030004c8947 */ /* 0x004fea0003800000 */
.L_x_152:
[----:B------:R-:W4:Y:S01]  /*5d30*/  LDC.64 R10, c[0x0][0xf10] ;  /* 0x0003c400ff0a7b82 */ /* 0x000f220000000a00 */
[----:B------:R-:W3:Y:S01]  /*5d40*/  LDS.128 R16, [R16+0xf0] ;  /* 0x0000f00010107984 */ /* 0x000ee20000000c00 */
[----:B-1----:R-:W-:Y:S01]  /*5d50*/  ISETP.NE.AND P1, PT, R41, 0x1, PT ;  /* 0x000000012900780c */ /* 0x002fe20003f25270 */
[----:B--2---:R-:W-:Y:S01]  /*5d60*/  VIADD R0, R0, 0x90 ;  /* 0x0000009000007836 */ /* 0x004fe20000000000 */
[----:B------:R-:W-:Y:S04]  /*5d70*/  ISETP.GE.AND P0, PT, R40, 0x1, PT ;  /* 0x000000012800780c */ /* 0x000fe80003f06270 */
[----:B------:R-:W1:Y:S01]  /*5d80*/  LDC.64 R8, c[0x0][0xf18] ;  /* 0x0003c600ff087b82 */ /* 0x000e620000000a00 */
[----:B------:R-:W-:Y:S01]  /*5d90*/  PRMT R0, RZ, 0x654, R0 ;  /* 0x00000654ff007816 */ /* 0x000fe20000000000 */
[----:B------:R-:W-:Y:S01]  /*5da0*/  @!PT LDS RZ, [RZ] ;  /* 0x00000000fffff984 */ /* 0x000fe20000000800 */
[----:B------:R-:W-:Y:S01]  /*5db0*/  @!PT LDS RZ, [RZ] ;  /* 0x00000000fffff984 */ /* 0x000fe20000000800 */
[----:B------:R-:W-:Y:S01]  /*5dc0*/  @!PT LDS RZ, [RZ] ;  /* 0x00000000fffff984 */ /* 0x000fe20000000800 */
[----:B------:R-:W-:Y:S01]  /*5dd0*/  @!PT LDS RZ, [RZ] ;  /* 0x00000000fffff984 */ /* 0x000fe20000000800 */
[----:B------:R2:W-:Y:S06]  /*5de0*/  MEMBAR.ALL.CTA ;  /* 0x0000000000007992 */ /* 0x0005ec0000008000 */
[----:B--2---:R-:W2:Y:S01]  /*5df0*/  FENCE.VIEW.ASYNC.S ;  /* 0x00000000000073c6 */ /* 0x004ea20000000000 */
[----:B------:R-:W1:Y:S08]  /*5e00*/  @!P1 LDC R12, c[0x0][0xf20] ;  /* 0x0003c800ff0c9b82 */ /* 0x000e700000000800 */
[----:B------:R-:W1:Y:S01]  /*5e10*/  @!P1 LDC R7, c[0x0][0xf0c] ;  /* 0x0003c300ff079b82 */ /* 0x000e620000000800 */
[----:B--2---:R2:W-:Y:S01]  /*5e20*/  SYNCS.ARRIVE.TRANS64.RED.A1T0 RZ, [R0+URZ], RZ ;  /* 0x000000ff00ff79a7 */ /* 0x0045e200081004ff */
[----:B---3--:R-:W-:Y:S04]  /*5e30*/  LOP3.LUT P4, RZ, R18, 0x1, RZ, 0xc0, !PT ;  /* 0x0000000112ff7812 */ /* 0x008fe8000788c0ff */
[----:B------:R-:W-:Y:S09]  /*5e40*/  P2R R101, PR, RZ, 0x10 ;  /* 0x00000010ff657803 */ /* 0x000ff20000000000 */
[----:B------:R-:W-:Y:S02]  /*5e50*/  @P4 MOV R44, R16 ;  /* 0x00000010002c4202 */ /* 0x000fe40000000f00 */
[----:B------:R-:W-:Y:S01]  /*5e60*/  @P4 LOP3.LUT R43, R17, 0xffff, RZ, 0xc0, !PT ;  /* 0x0000ffff112b4812 */ /* 0x000fe200078ec0ff */
[----:B--2-4-:R-:W-:Y:S06]  /*5e70*/  @!P0 BRA `(.L_x_85) ;  /* 0x0000000000a48947 */ /* 0x014fec0003800000 */
[----:B------:R-:W-:Y:S01]  /*5e80*/  IMAD.HI.U32 R0, R90, R39, RZ ;  /* 0x000000275a007227 */ /* 0x000fe200078e00ff */
[----:B------:R-:W-:Y:S02]  /*5e90*/  ISETP.NE.AND P0, PT, R38, 0x1, PT ;  /* 0x000000012600780c */ /* 0x000fe40003f05270 */
[----:B------:R-:W-:Y:S01]  /*5ea0*/  ISETP.NE.AND P2, PT, R40, 0x1, PT ;  /* 0x000000012800780c */ /* 0x000fe20003f45270 */
[----:B------:R-:W-:Y:S01]  /*5eb0*/  IMAD.HI.U32 R4, R91, R84, RZ ;  /* 0x000000545b047227 */ /* 0x000fe200078e00ff */
[----:B------:R-:W-:Y:S02]  /*5ec0*/  SHF.R.U32.HI R0, RZ, R89, R0 ;  /* 0x00000059ff007219 */ /* 0x000fe40000011600 */
[----:B------:R-:W-:Y:S01]  /*5ed0*/  ISETP.NE.AND P3, PT, R42, 0x1, PT ;  /* 0x000000012a00780c */ /* 0x000fe20003f65270 */
[----:B------:R-:W-:Y:S01]  /*5ee0*/  IMAD.HI.U32 R6, R43, R39, RZ ;  /* 0x000000272b067227 */ /* 0x000fe200078e00ff */
[-C--:B------:R-:W-:Y:S02]  /*5ef0*/  SHF.R.U32.HI R4, RZ, R85.reuse, R4 ;  /* 0x00000055ff047219 */ /* 0x080fe40000011604 */
        /* <DEDUP_REMOVED lines=14> */
[C---:B------:R-:W-:Y:S03]  /*5fe0*/  IMAD.HI.U32 R0, R3.reuse, R36, RZ ;  /* 0x0000002403007227 */ /* 0x040fe600078e00ff */
[C---:B------:R-:W-:Y:S02]  /*5ff0*/  ISETP.GE.OR P0, PT, R2.reuse, R5, P0 ;  /* 0x000000050200720c */ /* 0x040fe40000706670 */
[----:B------:R-:W-:Y:S04]  /*6000*/  SHF.R.U32.HI R0, RZ, R37, R0 ;  /* 0x00000025ff007219 */ /* 0x000fe80000011600 */
[C---:B------:R-:W-:Y:S05]  /*6010*/  SEL R6, R3.reuse, R0, !P2 ;  /* 0x0000000003067207 */ /* 0x040fea0005000000 */
        /* <DEDUP_REMOVED lines=14> */
[----:B------:R-:W-:Y:S07]  /*6100*/  IMAD R43, R3, R38, R43 ;  /* 0x00000026032b7224 */ /* 0x000fee00078e022b */
.L_x_85:
[----:B------:R-:W-:Y:S01]  /*6110*/  @!P1 IMAD.HI.U32 R0, R44, R10, RZ ;  /* 0x0000000a2c009227 */ /* 0x000fe200078e00ff */
[----:B-1----:R-:W-:Y:S01]  /*6120*/  @!P1 ISETP.NE.AND P0, PT, R8, 0x1, PT ;  /* 0x000000010800980c */ /* 0x002fe20003f05270 */
[----:B------:R-:W-:Y:S01]  /*6130*/  ULOP3.LUT UP0, URZ, UR43, 0x1b0, URZ, 0xc0, !UPT ;  /* 0x000001b02bff7892 */ /* 0x000fe2000f80c0ff */
[----:B------:R-:W-:Y:S01]  /*6140*/  @!P1 ISETP.NE.AND P2, PT, R7, 0x1, PT ;  /* 0x000000010700980c */ /* 0x000fe20003f45270 */
[----:B------:R-:W-:Y:S01]  /*6150*/  @!P1 IMAD.HI.U32 R2, R43, R9, RZ ;  /* 0x000000092b029227 */ /* 0x000fe200078e00ff */
[----:B------:R-:W-:Y:S01]  /*6160*/  @!P1 SHF.R.U32.HI R0, RZ, R11, R0 ;  /* 0x0000000bff009219 */ /* 0x000fe20000011600 */
[----:B------:R-:W-:Y:S01]  /*6170*/  USHF.L.U32 UR46, UR20, 0x7, URZ ;  /* 0x00000007142e7899 */ /* 0x000fe200080006ff */
[----:B------:R-:W-:Y:S01]  /*6180*/  R2UR UR4, R14 ;  /* 0x000000000e0472ca */ /* 0x000fe200000e0000 */
[----:B------:R-:W-:Y:S01]  /*6190*/  VIADD R103, R103, 0x1 ;  /* 0x0000000167677836 */ /* 0x000fe20000000000 */
[----:B------:R-:W-:Y:S02]  /*61a0*/  @!P1 SHF.R.U32.HI R2, RZ, R12, R2 ;  /* 0x0000000cff029219 */ /* 0x000fe40000011602 */
[----:B------:R-:W-:Y:S02]  /*61b0*/  @!P1 SEL R3, R44, R0, !P2 ;  /* 0x000000002c039207 */ /* 0x000fe40005000000 */
[----:B------:R-:W-:Y:S02]  /*61c0*/  @!P1 SEL R2, R43, R2, !P0 ;  /* 0x000000022b029207 */ /* 0x000fe40004000000 */
[----:B------:R-:W-:Y:S03]  /*61d0*/  @P4 SHF.R.U32.HI R95, RZ, 0x10, R17 ;  /* 0x00000010ff5f4819 */ /* 0x000fe60000011611 */
[----:B------:R-:W-:Y:S02]  /*61e0*/  @!P1 IMAD.IADD R0, R2, 0x1, -R3 ;  /* 0x0000000102009824 */ /* 0x000fe400078e0a03 */
[----:B------:R-:W-:Y:S01]  /*61f0*/  @!P1 IMAD.IADD R2, R3, 0x1, -R2 ;  /* 0x0000000103029824 */ /* 0x000fe200078e0a02 */
[----:B------:R-:W-:Y:S01]  /*6200*/  USHF.L.U32 UR45, UR4, 0x6, URZ ;  /* 0x00000006042d7899 */ /* 0x000fe200080006ff */
[----:B------:R-:W-:Y:S02]  /*6210*/  @!P1 IMAD R44, R0, R7, R44 ;  /* 0x00000007002c9224 */ /* 0x000fe400078e022c */
[----:B------:R-:W-:Y:S01]  /*6220*/  @!P1 IMAD R43, R2, R8, R43 ;  /* 0x00000008022b9224 */ /* 0x000fe200078e022b */
[----:B------:R-:W-:Y:S08]  /*6230*/  BRA.U !UP0, `(.L_x_86) ;  /* 0x00000001087c7547 */ /* 0x000ff0000b800000 */
[----:B------:R-:W1:Y:S01]  /*6240*/  LDCU.64 UR8, c[0x4][0x80] ;  /* 0x01001000ff0877ac */ /* 0x000e620008000a00 */
[----:B------:R-:W-:Y:S01]  /*6250*/  MOV R2, 0x0 ;  /* 0x0000000000027802 */ /* 0x000fe20000000f00 */
[----:B------:R-:W-:Y:S02]  /*6260*/  HFMA2 R12, -RZ, RZ, 0, 5.9604644775390625e-08 ;  /* 0x00000001ff0c7431 */ /* 0x000fe400000001ff */
[----:B------:R-:W-:Y:S01]  /*6270*/  IMAD.MOV.U32 R8, RZ, RZ, 0x70 ;  /* 0x00000070ff087424 */ /* 0x000fe200078e00ff */
[----:B------:R2:W3:Y:S01]  /*6280*/  LDC.64 R14, c[0x4][R2] ;  /* 0x01000000020e7b82 */ /* 0x0004e20000000a00 */
[----:B------:R-:W4:Y:S01]  /*6290*/  LDCU.64 UR6, c[0x4][0x88] ;  /* 0x01001100ff0677ac */ /* 0x000f220008000a00 */
[----:B------:R-:W-:Y:S01]  /*62a0*/  IMAD.MOV.U32 R13, RZ, RZ, RZ ;  /* 0x000000ffff0d7224 */ /* 0x000fe200078e00ff */
[----:B------:R-:W2:Y:S01]  /*62b0*/  LDCU.64 UR4, c[0x4][0x8] ;  /* 0x01000100ff0477ac */ /* 0x000ea20008000a00 */
[----:B-1----:R-:W-:Y:S01]  /*62c0*/  MOV R5, UR9 ;  /* 0x0000000900057c02 */ /* 0x002fe20008000f00 */
[----:B------:R-:W-:Y:S01]  /*62d0*/  IMAD.U32 R4, RZ, RZ, UR8 ;  /* 0x00000008ff047e24 */ /* 0x000fe2000f8e00ff */
[----:B----4-:R-:W-:Y:S01]  /*62e0*/  MOV R7, UR7 ;  /* 0x0000000700077c02 */ /* 0x010fe20008000f00 */
[----:B------:R-:W-:Y:S01]  /*62f0*/  IMAD.U32 R6, RZ, RZ, UR6 ;  /* 0x00000006ff067e24 */ /* 0x000fe2000f8e00ff */
[----:B--2---:R-:W-:Y:S01]  /*6300*/  MOV R11, UR5 ;  /* 0x00000005000b7c02 */ /* 0x004fe20008000f00 */
[----:B------:R-:W-:Y:S02]  /*6310*/  IMAD.U32 R10, RZ, RZ, UR4 ;  /* 0x00000004ff0a7e24 */ /* 0x000fe4000f8e00ff */
[----:B------:R-:W-:Y:S07]  /*6320*/  LEPC R20, `(.L_x_87) ;  /* 0x000000001014794e */ /* 0x000fee0000000000 */
[----:B---3-5:R-:W-:Y:S05]  /*6330*/  CALL.ABS.NOINC R14 ;  /* 0x000000000e007343 */ /* 0x028fea0003c00000 */
.L_x_87:
[----:B------:R-:W1:Y:S01]  /*6340*/  LDCU.64 UR8, c[0x4][0x80] ;  /* 0x01001000ff0877ac */ /* 0x000e620008000a00 */
[----:B------:R-:W2:Y:S01]  /*6350*/  LDC.64 R2, c[0x4][R2] ;  /* 0x0100000002027b82 */ /* 0x000ea20000000a00 */
[----:B------:R-:W-:Y:S02]  /*6360*/  HFMA2 R12, -RZ, RZ, 0, 5.9604644775390625e-08 ;  /* 0x00000001ff0c7431 */ /* 0x000fe400000001ff */
[----:B------:R-:W-:Y:S02]  /*6370*/  IMAD.MOV.U32 R8, RZ, RZ, 0x70 ;  /* 0x00000070ff087424 */ /* 0x000fe400078e00ff */
[----:B------:R-:W-:Y:S01]  /*6380*/  IMAD.MOV.U32 R13, RZ, RZ, RZ ;  /* 0x000000ffff0d7224 */ /* 0x000fe200078e00ff */
[----:B------:R-:W3:Y:S01]  /*6390*/  LDCU.64 UR6, c[0x4][0x88] ;  /* 0x01001100ff0677ac */ /* 0x000ee20008000a00 */
[----:B------:R-:W4:Y:S01]  /*63a0*/  LDCU.64 UR4, c[0x4][0x8] ;  /* 0x01000100ff0477ac */ /* 0x000f220008000a00 */
[----:B-1----:R-:W-:Y:S02]  /*63b0*/  MOV R4, UR8 ;  /* 0x0000000800047c02 */ /* 0x002fe40008000f00 */
[----:B------:R-:W-:Y:S02]  /*63c0*/  MOV R5, UR9 ;  /* 0x0000000900057c02 */ /* 0x000fe40008000f00 */
[----:B---3--:R-:W-:Y:S01]  /*63d0*/  MOV R7, UR7 ;  /* 0x0000000700077c02 */ /* 0x008fe20008000f00 */
[----:B------:R-:W-:Y:S01]  /*63e0*/  IMAD.U32 R6, RZ, RZ, UR6 ;  /* 0x00000006ff067e24 */ /* 0x000fe2000f8e00ff */
[----:B----4-:R-:W-:Y:S01]  /*63f0*/  MOV R11, UR5 ;  /* 0x00000005000b7c02 */ /* 0x010fe20008000f00 */
[----:B------:R-:W-:Y:S02]  /*6400*/  IMAD.U32 R10, RZ, RZ, UR4 ;  /* 0x00000004ff0a7e24 */ /* 0x000fe4000f8e00ff */
[----:B------:R-:W-:Y:S07]  /*6410*/  LEPC R20, `(.L_x_86) ;  /* 0x000000001014794e */ /* 0x000fee0000000000 */
[----:B--2---:R-:W-:Y:S05]  /*6420*/  CALL.ABS.NOINC R2 ;  /* 0x0000000002007343 */ /* 0x004fea0003c00000 */
.L_x_86:
[----:B------:R-:W-:Y:S01]  /*6430*/  ISETP.NE.U32.AND P4, PT, R82, RZ, PT ;  /* 0x000000ff5200720c */ /* 0x000fe20003f85070 */
[----:B------:R-:W-:Y:S01]  /*6440*/  UISETP.NE.AND UP2, UPT, UR54, URZ, UPT ;  /* 0x000000ff3600728c */ /* 0x000fe2000bf45270 */
[----:B------:R-:W-:Y:S01]  /*6450*/  ISETP.NE.U32.AND P2, PT, RZ, UR48, PT ;  /* 0x00000030ff007c0c */ /* 0x000fe2000bf45070 */
[----:B------:R-:W-:Y:S01]  /*6460*/  UISETP.NE.U32.AND UP1, UPT, UR50, URZ, UPT ;  /* 0x000000ff3200728c */ /* 0x000fe2000bf25070 */
[----:B------:R-:W-:Y:S01]  /*6470*/  ISETP.NE.AND.EX P4, PT, R83, RZ, PT, P4 ;  /* 0x000000ff5300720c */ /* 0x000fe20003f85340 */
[----:B------:R-:W-:Y:S01]  /*6480*/  UPLOP3.LUT UP0, UPT, UPT, UPT, UPT, 0x40, 0x4 ;  /* 0x000000000004789c */ /* 0x000fe20003f0e870 */
[----:B------:R-:W-:Y:S01]  /*6490*/  ISETP.NE.AND.EX P2, PT, RZ, UR49, PT, P2 ;  /* 0x00000031ff007c0c */ /* 0x000fe2000bf45320 */
[----:B------:R-:W-:Y:S01]  /*64a0*/  UISETP.NE.AND.EX UP1, UPT, UR51, URZ, UPT, UP1 ;  /* 0x000000ff3300728c */ /* 0x000fe2000bf25310 */
[----:B------:R-:W-:Y:S04]  /*64b0*/  PLOP3.LUT P1, PT, PT, PT, UP2, 0x80, 0x8 ;  /* 0x000000000008781c */ /* 0x000fe80003f2f028 */
[----:B------:R-:W-:Y:S06]  /*64c0*/  @UP2 UPLOP3.LUT UP0, UPT, UPT, UPT, UP1, 0x80, 0x8 ;  /* 0x000000000008289c */ /* 0x000fec0003f0f010 */
[----:B------:R-:W-:Y:S01]  /*64d0*/  PLOP3.LUT P0, PT, PT, PT, UP0, 0x80, 0x8 ;  /* 0x000000000008781c */ /* 0x000fe20003f0f008 */
[----:B------:R-:W-:Y:S01]  /*64e0*/  @!UPT UIADD3 URZ, UPT, UPT, URZ, URZ, URZ ;  /* 0x000000fffffff290 */ /* 0x000fe2000fffe0ff */
[----:B------:R-:W-:Y:S11]  /*64f0*/  BRA.U !UP1, `(.L_x_88) ;  /* 0x0000000109387547 */ /* 0x000ff6000b800000 */
[----:B------:R-:W-:Y:S01]  /*6500*/  UISETP.NE.U32.AND UP0, UPT, UR48, URZ, UPT ;  /* 0x000000ff3000728c */ /* 0x000fe2000bf05070 */
[----:B------:R-:W-:Y:S02]  /*6510*/  HFMA2 R0, -RZ, RZ, 0, 5.9604644775390625e-08 ;  /* 0x00000001ff007431 */ /* 0x000fe400000001ff */
[----:B------:R-:W-:Y:S01]  /*6520*/  IMAD.MOV.U32 R88, RZ, RZ, 0x1 ;  /* 0x00000001ff587424 */ /* 0x000fe200078e00ff */
[----:B------:R-:W-:Y:S06]  /*6530*/  UISETP.NE.AND.EX UP0, UPT, UR49, URZ, UPT, UP0 ;  /* 0x000000ff3100728c */ /* 0x000fec000bf05300 */
[----:B------:R-:W-:Y:S05]  /*6540*/  PLOP3.LUT P3, PT, PT, PT, UP0, 0x80, 0x8 ;  /* 0x000000000008781c */ /* 0x000fea0003f6f008 */
[----:B------:R-:W1:Y:S01]  /*6550*/  @UP0 LDCU.64 UR4, c[0x0][0xc88] ;  /* 0x00019100ff0407ac */ /* 0x000e620008000a00 */
[----:B------:R-:W-:Y:S07]  /*6560*/  @UP0 UIMAD UR6, UR52, UR50, URZ ;  /* 0x00000032340602a4 */ /* 0x000fee000f8e02ff */
[----:B------:R-:W-:Y:S01]  /*6570*/  @!P3 PRMT R88, R0, 0x7610, R88 ;  /* 0x000076100058b816 */ /* 0x000fe20000000058 */
[----:B-1----:R-:W-:Y:S06]  /*6580*/  @UP0 UIMAD.WIDE UR4, UR6, 0x4, UR4 ;  /* 0x00000004060408a5 */ /* 0x002fec000f8e0204 */
[----:B------:R-:W-:Y:S01]  /*6590*/  IMAD.U32 R2, RZ, RZ, UR4 ;  /* 0x00000004ff027e24 */ /* 0x000fe2000f8e00ff */
[----:B------:R-:W-:Y:S04]  /*65a0*/  MOV R3, UR5 ;  /* 0x0000000500037c02 */ /* 0x000fe80008000f00 */
[----:B------:R-:W1:Y:S01]  /*65b0*/  @!UP0 LDCU UR4, c[0x0][0xc80] ;  /* 0x00019000ff0487ac */ /* 0x000e620008000800 */
[----:B-----5:R2:W5:Y:S02]  /*65c0*/  @P3 LDG.E R49, desc[UR58][R2.64] ;  /* 0x0000003a02313981 */ /* 0x020564000c1e1900 */
[----:B-12---:R-:W-:Y:S02]  /*65d0*/  @!P3 IMAD.U32 R49, RZ, RZ, UR4 ;  /* 0x00000004ff31be24 */ /* 0x006fe4000f8e00ff */
.L_x_88:
[----:B------:R-:W-:Y:S05]  /*65e0*/  @!P4 BRA `(.L_x_89) ;  /* 0x000000000020c947 */ /* 0x000fea0003800000 */
[----:B------:R-:W-:Y:S04]  /*65f0*/  ISETP.NE.U32.AND P3, PT, R80, RZ, PT ;  /* 0x000000ff5000720c */ /* 0x000fe80003f65070 */
[----:B------:R-:W-:Y:S11]  /*6600*/  ISETP.NE.AND.EX P3, PT, R81, RZ, PT, P3 ;  /* 0x000000ff5100720c */ /* 0x000ff60003f65330 */
[----:B------:R-:W-:Y:S02]  /*6610*/  @!UPT UIADD3 URZ, UPT, UPT, URZ, URZ, URZ ;  /* 0x000000fffffff290 */ /* 0x000fe4000fffe0ff */
[----:B------:R-:W1:Y:S01]  /*6620*/  @P3 LDC.64 R2, c[0x0][0xca8] ;  /* 0x00032a00ff023b82 */ /* 0x000e620000000a00 */
[----:B------:R-:W-:Y:S04]  /*6630*/  @P3 IMAD R0, R82, UR52, RZ ;  /* 0x0000003452003c24 */ /* 0x000fe8000f8e02ff */
[----:B-1----:R-:W-:Y:S05]  /*6640*/  @P3 IMAD.WIDE R2, R0, 0x4, R2 ;  /* 0x0000000400023825 */ /* 0x002fea00078e0202 */
[----:B-----5:R1:W5:Y:S02]  /*6650*/  @P3 LDG.E R47, desc[UR58][R2.64] ;  /* 0x0000003a022f3981 */ /* 0x020364000c1e1900 */
[----:B-1----:R-:W2:Y:S02]  /*6660*/  @!P3 LDC R47, c[0x0][0xca0] ;  /* 0x00032800ff2fbb82 */ /* 0x002ea40000000800 */
.L_x_89:
[----:B-----5:R-:W-:Y:S01]  /*6670*/  FSETP.NEU.AND P3, PT, R49, RZ, PT ;  /* 0x000000ff3100720b */ /* 0x020fe20003f6d000 */
[----:B------:R-:W-:Y:S01]  /*6680*/  ULOP3.LUT UR4, UR42, 0x1, URZ, 0x3c, !UPT ;  /* 0x000000012a047892 */ /* 0x000fe2000f8e3cff */
[----:B------:R-:W-:Y:S01]  /*6690*/  SEL R4, RZ, 0xffffffff, P2 ;  /* 0xffffffffff047807 */ /* 0x000fe20001000000 */
[----:B------:R-:W-:Y:S01]  /*66a0*/  IMAD.U32 R72, RZ, RZ, UR36 ;  /* 0x00000024ff487e24 */ /* 0x000fe2000f8e00ff */
[----:B------:R-:W-:Y:S01]  /*66b0*/  @P1 LOP3.LUT P2, RZ, R88, 0xff, RZ, 0xc0, !PT ;  /* 0x000000ff58ff1812 */ /* 0x000fe2000784c0ff */
[----:B------:R-:W-:Y:S01]  /*66c0*/  IMAD.SHL.U32 R106, R94, 0x10, RZ ;  /* 0x000000105e6a7824 */ /* 0x000fe200078e00ff */
[----:B------:R-:W-:Y:S01]  /*66d0*/  @P1 SEL R0, RZ, 0xffffffff, P3 ;  /* 0xffffffffff001807 */ /* 0x000fe20001800000 */
[----:B------:R-:W-:Y:S01]  /*66e0*/  IMAD.U32 R107, RZ, RZ, UR4 ;  /* 0x00000004ff6b7e24 */ /* 0x000fe2000f8e00ff */
[----:B------:R-:W-:Y:S01]  /*66f0*/  LEA R73, R45, UR37, 0x3 ;  /* 0x000000252d497c11 */ /* 0x000fe2000f8e18ff */
[----:B------:R-:W-:Y:S01]  /*6700*/  IMAD.SHL.U32 R72, R72, 0x2000, RZ ;  /* 0x0000200048487824 */ /* 0x000fe200078e00ff */
[----:B------:R-:W-:Y:S01]  /*6710*/  @P0 SEL R0, R4, R0, !P2 ;  /* 0x0000000004000207 */ /* 0x000fe20005000000 */
[----:B------:R-:W-:Y:S01]  /*6720*/  IMAD.SHL.U32 R105, R93, 0x10, RZ ;  /* 0x000000105d697824 */ /* 0x000fe200078e00ff */
[----:B------:R-:W-:Y:S01]  /*6730*/  PLOP3.LUT P2, PT, PT, PT, UP1, 0x80, 0x8 ;  /* 0x000000000008781c */ /* 0x000fe20003f4f018 */
[----:B------:R-:W-:Y:S01]  /*6740*/  IMAD.IADD R67, R99, 0x1, R72 ;  /* 0x0000000163437824 */ /* 0x000fe200078e0248 */
[----:B------:R-:W-:Y:S01]  /*6750*/  @P1 LOP3.LUT R0, R0, 0x1, RZ, 0xc0, !PT ;  /* 0x0000000100001812 */ /* 0x000fe200078ec0ff */
[----:B------:R-:W-:Y:S01]  /*6760*/  BSSY B1, `(.L_x_90) ;  /* 0x0000039000017945 */ /* 0x000fe20003800000 */
[----:B------:R-:W-:Y:S01]  /*6770*/  LOP3.LUT P4, R102, R88, 0xff, RZ, 0xc0, !PT ;  /* 0x000000ff58667812 */ /* 0x000fe2000788c0ff */
[----:B------:R-:W-:Y:S01]  /*6780*/  IMAD.IADD R66, R67, 0x1, R106 ;  /* 0x0000000143427824 */ /* 0x000fe200078e026a */
[----:B------:R-:W-:Y:S01]  /*6790*/  ISETP.NE.U32.OR P5, PT, R0, 0x1, !P1 ;  /* 0x000000010000780c */ /* 0x000fe20004fa5470 */
[----:B------:R-:W-:Y:S01]  /*67a0*/  IMAD.U32 R0, RZ, RZ, UR36 ;  /* 0x00000024ff007e24 */ /* 0x000fe2000f8e00ff */
[----:B------:R-:W-:Y:S01]  /*67b0*/  SEL R3, RZ, 0xffffffff, P3 ;  /* 0xffffffffff037807 */ /* 0x000fe20001800000 */
[----:B------:R-:W-:Y:S01]  /*67c0*/  IMAD.MOV.U32 R75, RZ, RZ, 0x1 ;  /* 0x00000001ff4b7424 */ /* 0x000fe200078e00ff */
[----:B------:R-:W-:Y:S01]  /*67d0*/  P2R R104, PR, RZ, 0x20 ;  /* 0x00000020ff687803 */ /* 0x000fe20000000000 */
[----:B------:R-:W-:Y:S01]  /*67e0*/  IMAD R48, R45, 0x40, R46 ;  /* 0x000000402d307824 */ /* 0x000fe200078e022e */
[----:B------:R-:W-:Y:S01]  /*67f0*/  LEA R0, R0, UR37, 0x3 ;  /* 0x0000002500007c11 */ /* 0x000fe2000f8e18ff */
[----:B------:R-:W-:Y:S01]  /*6800*/  IMAD.U32 R74, RZ, RZ, UR36 ;  /* 0x00000024ff4a7e24 */ /* 0x000fe2000f8e00ff */
[----:B------:R-:W-:Y:S02]  /*6810*/  @P2 SEL R3, R4, R3, !P4 ;  /* 0x0000000304032207 */ /* 0x000fe40006000000 */
[----:B------:R-:W-:Y:S02]  /*6820*/  CS2R R78, SRZ ;  /* 0x00000000004e7805 */ /* 0x000fe4000001ff00 */
[----:B------:R-:W-:Y:S02]  /*6830*/  CS2R R76, SRZ ;  /* 0x00000000004c7805 */ /* 0x000fe4000001ff00 */
[----:B------:R-:W-:Y:S02]  /*6840*/  CS2R R70, SRZ ;  /* 0x0000000000467805 */ /* 0x000fe4000001ff00 */
[----:B------:R-:W-:Y:S02]  /*6850*/  LOP3.LUT R3, R3, 0x1, RZ, 0xc0, !PT ;  /* 0x0000000103037812 */ /* 0x000fe400078ec0ff */
[----:B------:R-:W-:Y:S02]  /*6860*/  CS2R R68, SRZ ;  /* 0x0000000000447805 */ /* 0x000fe4000001ff00 */
[----:B------:R-:W-:Y:S02]  /*6870*/  @P5 SHF.L.U32 R2, R107, 0x1f, RZ ;  /* 0x0000001f6b025819 */ /* 0x000fe400000006ff */
[----:B------:R-:W-:Y:S02]  /*6880*/  CS2R R62, SRZ ;  /* 0x00000000003e7805 */ /* 0x000fe4000001ff00 */
[----:B------:R-:W-:Y:S02]  /*6890*/  ISETP.NE.U32.AND P2, PT, R3, 0x1, PT ;  /* 0x000000010300780c */ /* 0x000fe40003f45070 */
[----:B------:R-:W-:Y:S01]  /*68a0*/  CS2R R60, SRZ ;  /* 0x00000000003c7805 */ /* 0x000fe2000001ff00 */
[----:B------:R1:W3:Y:S01]  /*68b0*/  @P5 SYNCS.PHASECHK.TRANS64.TRYWAIT P1, [R0+URZ+0x40], R2 ;  /* 0x00004002000055a7 */ /* 0x0002e200080211ff */
[----:B------:R-:W-:Y:S02]  /*68c0*/  CS2R R58, SRZ ;  /* 0x00000000003a7805 */ /* 0x000fe4000001ff00 */
[----:B------:R-:W-:Y:S02]  /*68d0*/  P2R R108, PR, RZ, 0x4 ;  /* 0x00000004ff6c7803 */ /* 0x000fe40000000000 */
[----:B------:R-:W-:Y:S01]  /*68e0*/  CS2R R56, SRZ ;  /* 0x0000000000387805 */ /* 0x000fe2000001ff00 */
[----:B------:R-:W-:Y:S02]  /*68f0*/  IMAD.IADD R65, R67, 0x1, R105 ;  /* 0x0000000143417824 */ /* 0x000fe400078e0269 */
[----:B------:R-:W-:Y:S01]  /*6900*/  IMAD.IADD R64, R98, 0x1, R66 ;  /* 0x0000000162407824 */ /* 0x000fe200078e0242 */
[----:B-1----:R-:W-:Y:S04]  /*6910*/  SHF.L.U32 R2, R97, 0x1f, RZ ;  /* 0x0000001f61027819 */ /* 0x002fe800000006ff */
[----:B------:R1:W4:Y:S01]  /*6920*/  SYNCS.PHASECHK.TRANS64.TRYWAIT P0, [R73+URZ+0xa0], R2 ;  /* 0x0000a002490075a7 */ /* 0x00032200080011ff */
[----:B---3--:R-:W-:Y:S01]  /*6930*/  @P5 SEL R75, RZ, 0x1, !P1 ;  /* 0x00000001ff4b5807 */ /* 0x008fe20004800000 */
[----:B-1----:R-:W-:Y:S06]  /*6940*/  @!P5 BRA `(.L_x_91) ;  /* 0x000000000068d947 */ /* 0x002fec0003800000 */
[----:B------:R-:W-:Y:S01]  /*6950*/  ISETP.NE.AND P1, PT, R75, RZ, PT ;  /* 0x000000ff4b00720c */ /* 0x000fe20003f25270 */
[----:B------:R-:W-:Y:S01]  /*6960*/  BSSY B0, `(.L_x_92) ;  /* 0x000000d000007945 */ /* 0x000fe20003800000 */
[----:B------:R-:W-:Y:S02]  /*6970*/  CS2R R58, SRZ ;  /* 0x00000000003a7805 */ /* 0x000fe4000001ff00 */
[----:B------:R-:W-:Y:S02]  /*6980*/  CS2R R56, SRZ ;  /* 0x0000000000387805 */ /* 0x000fe4000001ff00 */
[----:B------:R-:W-:Y:S02]  /*6990*/  CS2R R62, SRZ ;  /* 0x00000000003e7805 */ /* 0x000fe4000001ff00 */
[----:B------:R-:W-:Y:S02]  /*69a0*/  CS2R R60, SRZ ;  /* 0x00000000003c7805 */ /* 0x000fe4000001ff00 */
[----:B------:R-:W-:Y:S02]  /*69b0*/  CS2R R70, SRZ ;  /* 0x0000000000467805 */ /* 0x000fe4000001ff00 */
[----:B------:R-:W-:Y:S02]  /*69c0*/  CS2R R68, SRZ ;  /* 0x0000000000447805 */ /* 0x000fe4000001ff00 */
[----:B------:R-:W-:Y:S02]  /*69d0*/  CS2R R78, SRZ ;  /* 0x00000000004e7805 */ /* 0x000fe4000001ff00 */
[----:B------:R-:W-:Y:S01]  /*69e0*/  CS2R R76, SRZ ;  /* 0x00000000004c7805 */ /* 0x000fe2000001ff00 */
[----:B------:R-:W-:Y:S06]  /*69f0*/  @P1 BRA `(.L_x_93) ;  /* 0x00000000000c1947 */ /* 0x000fec0003800000 */
[----:B------:R-:W-:Y:S04]  /*6a00*/  SHF.L.U32 R3, R107, 0x1f, RZ ;  /* 0x0000001f6b037819 */ /* 0x000fe800000006ff */
[----:B------:R-:W1:Y:S02]  /*6a10*/  SYNCS.PHASECHK.TRANS64.TRYWAIT P1, [R0+URZ+0x40], R3 ;  /* 0x00004003000075a7 */ /* 0x000e6400080211ff */
[----:B-1----:R-:W-:Y:S05]  /*6a20*/  @!P1 BRA `(.L_x_94) ;  /* 0x0000002400209947 */ /* 0x002fea0003800000 */
.L_x_93:
[----:B------:R-:W-:Y:S05]  /*6a30*/  BSYNC B0 ;  /* 0x0000000000007941 */ /* 0x000fea0003800000 */
.L_x_92:
[----:B------:R-:W-:Y:S01]  /*6a40*/  ISETP.NE.AND P1, PT, R108, RZ, PT ;  /* 0x000000ff6c00720c */ /* 0x000fe20003f25270 */
[----:B------:R-:W-:Y:S04]  /*6a50*/  UIADD3 UR4, UPT, UPT, UR36, 0x1, URZ ;  /* 0x0000000124047890 */ /* 0x000fe8000fffe0ff */
[----:B------:R-:W-:Y:S04]  /*6a60*/  UISETP.NE.AND UP0, UPT, UR4, 0x3, UPT ;  /* 0x000000030400788c */ /* 0x000fe8000bf05270 */
[----:B------:R-:W-:Y:S02]  /*6a70*/  USEL UR5, URZ, 0x1, UP0 ;  /* 0x00000001ff057887 */ /* 0x000fe40008000000 */
[----:B------:R-:W-:Y:S02]  /*6a80*/  USEL UR4, UR4, URZ, UP0 ;  /* 0x000000ff04047287 */ /* 0x000fe40008000000 */
[----:B------:R3:W1:Y:S02]  /*6a90*/  @P1 LDS.128 R56, [R67] ;  /* 0x0000000043381984 */ /* 0x0006640000000c00 */
[----:B------:R-:W-:Y:S02]  /*6aa0*/  LOP3.LUT R107, R107, UR5, RZ, 0x3c, !PT ;  /* 0x000000056b6b7c12 */ /* 0x000fe4000f8e3cff */
[----:B------:R3:W1:Y:S01]  /*6ab0*/  @P1 LDS.128 R60, [R66+0x10] ;  /* 0x00001000423c1984 */ /* 0x0006620000000c00 */
[----:B------:R-:W-:Y:S03]  /*6ac0*/  IMAD.U32 R74, RZ, RZ, UR4 ;  /* 0x00000004ff4a7e24 */ /* 0x000fe6000f8e00ff */
[----:B------:R3:W1:Y:S04]  /*6ad0*/  @P1 LDS.128 R68, [R65+0x20] ;  /* 0x0000200041441984 */ /* 0x0006680000000c00 */
[----:B------:R3:W1:Y:S02]  /*6ae0*/  @P1 LDS.128 R76, [R64+0x10] ;  /* 0x00001000404c1984 */ /* 0x0006640000000c00 */
.L_x_91:
[----:B------:R-:W-:Y:S05]  /*6af0*/  BSYNC B1 ;  /* 0x0000000000017941 */ /* 0x000fea0003800000 */
.L_x_90:
[----:B-1----:R-:W-:Y:S04]  /*6b00*/  SHF.R.U32.HI R0, RZ, 0x15, R48 ;  /* 0x00000015ff007819 */ /* 0x002fe80000011630 */
[----:B------:R-:W-:Y:S01]  /*6b10*/  LOP3.LUT P1, RZ, R0, 0x3, R92, 0x48, !PT ;  /* 0x0000000300ff7812 */ /* 0x000fe2000782485c */
[----:B------:R-:W-:Y:S01]  /*6b20*/  @!UPT UIADD3 URZ, UPT, UPT, URZ, URZ, URZ ;  /* 0x000000fffffff290 */ /* 0x000fe2000fffe0ff */
[----:B----4-:R-:W-:Y:S11]  /*6b30*/  @P0 BRA `(.L_x_95) ;  /* 0x0000000000080947 */ /* 0x010ff60003800000 */
[----:B------:R-:W1:Y:S02]  /*6b40*/  SYNCS.PHASECHK.TRANS64.TRYWAIT P0, [R73+URZ+0xa0], R2 ;  /* 0x0000a002490075a7 */ /* 0x000e6400080011ff */
[----:B-1----:R-:W-:Y:S05]  /*6b50*/  @!P0 BRA `(.L_x_96) ;  /* 0x0000002000e88947 */ /* 0x002fea0003800000 */
.L_x_95:
[----:B------:R-:W-:Y:S05]  /*6b60*/  @!P1 BRA `(.L_x_97) ;  /* 0x0000000000409947 */ /* 0x000fea0003800000 */
[----:B------:R-:W4:Y:S01]  /*6b70*/  LDCU.64 UR8, c[0x4][0x70] ;  /* 0x01000e00ff0877ac */ /* 0x000f220008000a00 */
[----:B------:R-:W-:Y:S01]  /*6b80*/  MOV R3, 0x0 ;  /* 0x0000000000037802 */ /* 0x000fe20000000f00 */
[----:B------:R-:W-:Y:S02]  /*6b90*/  HFMA2 R12, -RZ, RZ, 0, 5.9604644775390625e-08 ;  /* 0x00000001ff0c7431 */ /* 0x000fe400000001ff */
[----:B------:R-:W-:Y:S02]  /*6ba0*/  IMAD.MOV.U32 R8, RZ, RZ, 0x192 ;  /* 0x00000192ff087424 */ /* 0x000fe400078e00ff */
[----:B------:R-:W-:Y:S01]  /*6bb0*/  IMAD.MOV.U32 R13, RZ, RZ, RZ ;  /* 0x000000ffff0d7224 */ /* 0x000fe200078e00ff */
[----:B------:R-:W5:Y:S01]  /*6bc0*/  LDCU.64 UR6, c[0x4][0x78] ;  /* 0x01000f00ff0677ac */ /* 0x000f620008000a00 */
[----:B-1----:R-:W1:Y:S01]  /*6bd0*/  LDC.64 R2, c[0x4][R3] ;  /* 0x0100000003027b82 */ /* 0x002e620000000a00 */
[----:B------:R-:W2:Y:S01]  /*6be0*/  LDCU.64 UR4, c[0x4][0x10] ;  /* 0x01000200ff0477ac */ /* 0x000ea20008000a00 */
[----:B----4-:R-:W-:Y:S01]  /*6bf0*/  MOV R5, UR9 ;  /* 0x0000000900057c02 */ /* 0x010fe20008000f00 */
[----:B------:R-:W-:Y:S01]  /*6c00*/  IMAD.U32 R4, RZ, RZ, UR8 ;  /* 0x00000008ff047e24 */ /* 0x000fe2000f8e00ff */
[----:B-----5:R-:W-:Y:S01]  /*6c10*/  MOV R7, UR7 ;  /* 0x0000000700077c02 */ /* 0x020fe20008000f00 */
[----:B------:R-:W-:Y:S01]  /*6c20*/  IMAD.U32 R6, RZ, RZ, UR6 ;  /* 0x00000006ff067e24 */ /* 0x000fe2000f8e00ff */
[----:B--2---:R-:W-:Y:S01]  /*6c30*/  MOV R11, UR5 ;  /* 0x00000005000b7c02 */ /* 0x004fe20008000f00 */
[----:B------:R-:W-:Y:S02]  /*6c40*/  IMAD.U32 R10, RZ, RZ, UR4 ;  /* 0x00000004ff0a7e24 */ /* 0x000fe4000f8e00ff */
[----:B------:R-:W-:Y:S07]  /*6c50*/  LEPC R20, `(.L_x_97) ;  /* 0x000000001014794e */ /* 0x000fee0000000000 */
[----:B-1-3--:R-:W-:Y:S05]  /*6c60*/  CALL.ABS.NOINC R2 ;  /* 0x0000000002007343 */ /* 0x00afea0003c00000 */
.L_x_97:
[----:B------:R-:W-:Y:S01]  /*6c70*/  SHF.L.U32 R50, R56, 0x10, RZ ;  /* 0x0000001038327819 */ /* 0x000fe200000006ff */
[----:B------:R-:W-:Y:S05]  /*6c80*/  WARPSYNC.ALL ;  /* 0x0000000000007948 */ /* 0x000fea0003800000 */
[----:B------:R-:W-:Y:S01]  /*6c90*/  R2UR UR4, R48 ;  /* 0x00000000300472ca */ /* 0x000fe200000e0000 */
[----:B------:R-:W-:Y:S01]  /*6ca0*/  BSSY.RECONVERGENT B0, `(.L_x_98) ;  /* 0x0000085000007945 */ /* 0x000fe20003800200 */
[----:B------:R-:W-:Y:S02]  /*6cb0*/  LOP3.LUT R51, R56, 0xffff0000, RZ, 0xc0, !PT ;  /* 0xffff000038337812 */ /* 0x000fe400078ec0ff */
[----:B------:R-:W-:Y:S02]  /*6cc0*/  SHF.L.U32 R52, R57, 0x10, RZ ;  /* 0x0000001039347819 */ /* 0x000fe400000006ff */
[----:B------:R-:W-:Y:S07]  /*6cd0*/  ISETP.NE.AND P0, PT, R100, RZ, PT ;  /* 0x000000ff6400720c */ /* 0x000fee0003f05270 */
[----:B------:R-:W2:Y:S02]  /*6ce0*/  LDTM.x32 R4, tmem[UR4] ;  /* 0x00000004000479ee */ /* 0x000ea400082c0000 */
[C---:B--2---:R-:W-:Y:S01]  /*6cf0*/  FMUL R0, R47.reuse, R4 ;  /* 0x000000042f007220 */ /* 0x044fe20000400000 */
[C---:B-1----:R-:W-:Y:S01]  /*6d00*/  FMUL R2, R47.reuse, R5 ;  /* 0x000000052f027220 */ /* 0x042fe20000400000 */
[C---:B------:R-:W-:Y:S01]  /*6d10*/  FMUL R4, R47.reuse, R8 ;  /* 0x000000082f047220 */ /* 0x040fe20000400000 */
[C---:B------:R-:W-:Y:S01]  /*6d20*/  FMUL R3, R47.reuse, R6 ;  /* 0x000000062f037220 */ /* 0x040fe20000400000 */
[C---:B------:R-:W-:Y:S01]  /*6d30*/  FMUL R5, R47.reuse, R9 ;  /* 0x000000092f057220 */ /* 0x040fe20000400000 */
[C---:B------:R-:W-:Y:S01]  /*6d40*/  FMUL R8, R47.reuse, R12 ;  /* 0x0000000c2f087220 */ /* 0x040fe20000400000 */
[C---:B------:R-:W-:Y:S01]  /*6d50*/  FMUL R6, R47.reuse, R10 ;  /* 0x0000000a2f067220 */ /* 0x040fe20000400000 */
[C---:B------:R-:W-:Y:S01]  /*6d60*/  FMUL R9, R47.reuse, R13 ;  /* 0x0000000d2f097220 */ /* 0x040fe20000400000 */
[----:B------:R-:W-:Y:S01]  /*6d70*/  FMUL R12, R47, R16 ;  /* 0x000000102f0c7220 */ /* 0x000fe20000400000 */
[----:B------:R-:W-:Y:S01]  /*6d80*/  FFMA R0, R49, R50, R0 ;  /* 0x0000003231007223 */ /* 0x000fe20000000000 */
[C---:B------:R-:W-:Y:S01]  /*6d90*/  FMUL R10, R47.reuse, R14 ;  /* 0x0000000e2f0a7220 */ /* 0x040fe20000400000 */
[C---:B------:R-:W-:Y:S01]  /*6da0*/  FMUL R13, R47.reuse, R17 ;  /* 0x000000112f0d7220 */ /* 0x040fe20000400000 */
[----:B------:R-:W-:Y:S01]  /*6db0*/  FMUL R16, R47, R20 ;  /* 0x000000142f107220 */ /* 0x000fe20000400000 */
[----:B------:R-:W-:Y:S01]  /*6dc0*/  FFMA R2, R49, R51, R2 ;  /* 0x0000003331027223 */ /* 0x000fe20000000002 */
[C---:B------:R-:W-:Y:S01]  /*6dd0*/  FMUL R14, R47.reuse, R18 ;  /* 0x000000122f0e7220 */ /* 0x040fe20000400000 */
[C---:B------:R-:W-:Y:S01]  /*6de0*/  FMUL R17, R47.reuse, R21 ;  /* 0x000000152f117220 */ /* 0x040fe20000400000 */
[C---:B------:R-:W-:Y:S01]  /*6df0*/  FMUL R20, R47.reuse, R24 ;  /* 0x000000182f147220 */ /* 0x040fe20000400000 */
[C---:B------:R-:W-:Y:S01]  /*6e00*/  FMUL R18, R47.reuse, R22 ;  /* 0x000000162f127220 */ /* 0x040fe20000400000 */
[C---:B------:R-:W-:Y:S01]  /*6e10*/  FMUL R21, R47.reuse, R25 ;  /* 0x000000192f157220 */ /* 0x040fe20000400000 */
[C---:B------:R-:W-:Y:S01]  /*6e20*/  FMUL R24, R47.reuse, R28 ;  /* 0x0000001c2f187220 */ /* 0x040fe20000400000 */
[C---:B------:R-:W-:Y:S01]  /*6e30*/  FMUL R22, R47.reuse, R26 ;  /* 0x0000001a2f167220 */ /* 0x040fe20000400000 */
[C---:B------:R-:W-:Y:S01]  /*6e40*/  FMUL R25, R47.reuse, R29 ;  /* 0x0000001d2f197220 */ /* 0x040fe20000400000 */
[----:B------:R-:W-:Y:S01]  /*6e50*/  FMUL R28, R47, R32 ;  /* 0x000000202f1c7220 */ /* 0x000fe20000400000 */
[----:B------:R-:W-:Y:S01]  /*6e60*/  LOP3.LUT R32, R57, 0xffff0000, RZ, 0xc0, !PT ;  /* 0xffff000039207812 */ /* 0x000fe200078ec0ff */
[C---:B------:R-:W-:Y:S01]  /*6e70*/  FMUL R26, R47.reuse, R30 ;  /* 0x0000001e2f1a7220 */ /* 0x040fe20000400000 */
[----:B------:R-:W-:Y:S01]  /*6e80*/  FMUL R29, R47, R33 ;  /* 0x000000212f1d7220 */ /* 0x000fe20000400000 */
[----:B------:R-:W-:Y:S01]  /*6e90*/  SHF.L.U32 R33, R58, 0x10, RZ ;  /* 0x000000103a217819 */ /* 0x000fe200000006ff */
[----:B------:R-:W-:Y:S01]  /*6ea0*/  FFMA R3, R49, R52, R3 ;  /* 0x0000003431037223 */ /* 0x000fe20000000003 */
[----:B------:R-:W-:Y:S01]  /*6eb0*/  F2FP.BF16.F32.PACK_AB R52, R2, R0 ;  /* 0x000000000234723e */ /* 0x000fe200000010ff */
[----:B------:R-:W-:Y:S01]  /*6ec0*/  FMUL R7, R47, R7 ;  /* 0x000000072f077220 */ /* 0x000fe20000400000 */
[----:B------:R-:W-:Y:S01]  /*6ed0*/  SHF.L.U32 R0, R59, 0x10, RZ ;  /* 0x000000103b007819 */ /* 0x000fe200000006ff */
[----:B------:R-:W-:Y:S01]  /*6ee0*/  FMUL R30, R47, R34 ;  /* 0x000000222f1e7220 */ /* 0x000fe20000400000 */
[----:B------:R-:W-:Y:S01]  /*6ef0*/  LOP3.LUT R34, R58, 0xffff0000, RZ, 0xc0, !PT ;  /* 0xffff00003a227812 */ /* 0x000fe200078ec0ff */
[----:B------:R-:W-:Y:S01]  /*6f00*/  FFMA R7, R49, R32, R7 ;  /* 0x0000002031077223 */ /* 0x000fe20000000007 */
[----:B------:R-:W-:Y:S01]  /*6f10*/  LOP3.LUT R2, R59, 0xffff0000, RZ, 0xc0, !PT ;  /* 0xffff00003b027812 */ /* 0x000fe200078ec0ff */
[----:B------:R-:W-:Y:S01]  /*6f20*/  FFMA R4, R49, R33, R4 ;  /* 0x0000002131047223 */ /* 0x000fe20000000004 */
[----:B------:R-:W-:Y:S01]  /*6f30*/  FMUL R11, R47, R11 ;  /* 0x0000000b2f0b7220 */ /* 0x000fe20000400000 */
[----:B------:R-:W-:Y:S01]  /*6f40*/  FFMA R5, R49, R34, R5 ;  /* 0x0000002231057223 */ /* 0x000fe20000000005 */
[----:B------:R-:W-:Y:S01]  /*6f50*/  F2FP.BF16.F32.PACK_AB R53, R7, R3 ;  /* 0x000000030735723e */ /* 0x000fe200000010ff */
[C---:B------:R-:W-:Y:S01]  /*6f60*/  FFMA R6, R49.reuse, R0, R6 ;  /* 0x0000000031067223 */ /* 0x040fe20000000006 */
[C---:B------:R-:W-:Y:S01]  /*6f70*/  SHF.L.U32 R0, R60.reuse, 0x10, RZ ;  /* 0x000000103c007819 */ /* 0x040fe200000006ff */
[----:B------:R-:W-:Y:S01]  /*6f80*/  FFMA R11, R49, R2, R11 ;  /* 0x00000002310b7223 */ /* 0x000fe2000000000b */
[----:B------:R-:W-:Y:S01]  /*6f90*/  LOP3.LUT R2, R60, 0xffff0000, RZ, 0xc0, !PT ;  /* 0xffff00003c027812 */ /* 0x000fe200078ec0ff */
[----:B------:R-:W-:Y:S01]  /*6fa0*/  FMUL R15, R47, R15 ;  /* 0x0000000f2f0f7220 */ /* 0x000fe20000400000 */
[----:B------:R-:W-:Y:S01]  /*6fb0*/  SHF.L.U32 R3, R61, 0x10, RZ ;  /* 0x000000103d037819 */ /* 0x000fe200000006ff */
[----:B------:R-:W-:Y:S01]  /*6fc0*/  FFMA R8, R49, R0, R8 ;  /* 0x0000000031087223 */ /* 0x000fe20000000008 */
[----:B------:R-:W-:Y:S01]  /*6fd0*/  LOP3.LUT R0, R61, 0xffff0000, RZ, 0xc0, !PT ;  /* 0xffff00003d007812 */ /* 0x000fe200078ec0ff */
[C---:B------:R-:W-:Y:S01]  /*6fe0*/  FFMA R9, R49.reuse, R2, R9 ;  /* 0x0000000231097223 */ /* 0x040fe20000000009 */
[C---:B------:R-:W-:Y:S01]  /*6ff0*/  SHF.L.U32 R2, R62.reuse, 0x10, RZ ;  /* 0x000000103e027819 */ /* 0x040fe200000006ff */
[----:B------:R-:W-:Y:S01]  /*7000*/  FFMA R10, R49, R3, R10 ;  /* 0x00000003310a7223 */ /* 0x000fe2000000000a */
[----:B------:R-:W-:Y:S01]  /*7010*/  SHF.L.U32 R3, R63, 0x10, RZ ;  /* 0x000000103f037819 */ /* 0x000fe200000006ff */
[C---:B------:R-:W-:Y:S01]  /*7020*/  FFMA R15, R49.reuse, R0, R15 ;  /* 0x00000000310f7223 */ /* 0x040fe2000000000f */
[----:B------:R-:W-:Y:S01]  /*7030*/  LOP3.LUT R0, R62, 0xffff0000, RZ, 0xc0, !PT ;  /* 0xffff00003e007812 */ /* 0x000fe200078ec0ff */
[----:B------:R-:W-:Y:S01]  /*7040*/  FFMA R12, R49, R2, R12 ;  /* 0x00000002310c7223 */ /* 0x000fe2000000000c */
[C---:B------:R-:W-:Y:S01]  /*7050*/  SHF.L.U32 R2, R68.reuse, 0x10, RZ ;  /* 0x0000001044027819 */ /* 0x040fe200000006ff */
[----:B------:R-:W-:Y:S01]  /*7060*/  FMUL R19, R47, R19 ;  /* 0x000000132f137220 */ /* 0x000fe20000400000 */
[----:B------:R-:W-:Y:S01]  /*7070*/  F2FP.BF16.F32.PACK_AB R54, R5, R4 ;  /* 0x000000040536723e */ /* 0x000fe200000010ff */
[----:B------:R-:W-:Y:S01]  /*7080*/  FFMA R13, R49, R0, R13 ;  /* 0x00000000310d7223 */ /* 0x000fe2000000000d */
[----:B------:R-:W-:Y:S01]  /*7090*/  LOP3.LUT R0, R63, 0xffff0000, RZ, 0xc0, !PT ;  /* 0xffff00003f007812 */ /* 0x000fe200078ec0ff */
[----:B------:R-:W-:Y:S01]  /*70a0*/  FFMA R14, R49, R3, R14 ;  /* 0x00000003310e7223 */ /* 0x000fe2000000000e */
[----:B------:R-:W-:Y:S01]  /*70b0*/  LOP3.LUT R3, R68, 0xffff0000, RZ, 0xc0, !PT ;  /* 0xffff000044037812 */ /* 0x000fe200078ec0ff */
[----:B------:R-:W-:Y:S01]  /*70c0*/  FMUL R23, R47, R23 ;  /* 0x000000172f177220 */ /* 0x000fe20000400000 */
[----:B------:R-:W-:Y:S01]  /*70d0*/  F2FP.BF16.F32.PACK_AB R55, R11, R6 ;  /* 0x000000060b37723e */ /* 0x000fe200000010ff */
[----:B------:R-:W-:Y:S01]  /*70e0*/  FFMA R19, R49, R0, R19 ;  /* 0x0000000031137223 */ /* 0x000fe20000000013 */
[----:B------:R-:W-:Y:S01]  /*70f0*/  SHF.L.U32 R0, R69, 0x10, RZ ;  /* 0x0000001045007819 */ /* 0x000fe200000006ff */
[----:B------:R-:W-:Y:S01]  /*7100*/  FFMA R16, R49, R2, R16 ;  /* 0x0000000231107223 */ /* 0x000fe20000000010 */
[----:B------:R-:W-:Y:S01]  /*7110*/  LOP3.LUT R2, R69, 0xffff0000, RZ, 0xc0, !PT ;  /* 0xffff000045027812 */ /* 0x000fe200078ec0ff */
[----:B------:R-:W-:Y:S01]  /*7120*/  FFMA R17, R49, R3, R17 ;  /* 0x0000000331117223 */ /* 0x000fe20000000011 */
[----:B------:R-:W-:Y:S01]  /*7130*/  SHF.L.U32 R3, R71, 0x10, RZ ;  /* 0x0000001047037819 */ /* 0x000fe200000006ff */
[----:B------:R-:W-:Y:S01]  /*7140*/  FFMA R18, R49, R0, R18 ;  /* 0x0000000031127223 */ /* 0x000fe20000000012 */
[C---:B------:R-:W-:Y:S01]  /*7150*/  SHF.L.U32 R0, R70.reuse, 0x10, RZ ;  /* 0x0000001046007819 */ /* 0x040fe200000006ff */
[----:B------:R1:W-:Y:S01]  /*7160*/  STS.128 [R67], R52 ;  /* 0x0000003443007388 */ /* 0x0003e20000000c00 */
[----:B------:R-:W-:Y:S01]  /*7170*/  F2FP.BF16.F32.PACK_AB R8, R9, R8 ;  /* 0x000000080908723e */ /* 0x000fe200000010ff */
[C---:B------:R-:W-:Y:S01]  /*7180*/  FFMA R23, R49.reuse, R2, R23 ;  /* 0x0000000231177223 */ /* 0x040fe20000000017 */
[----:B------:R-:W-:Y:S01]  /*7190*/  LOP3.LUT R2, R70, 0xffff0000, RZ, 0xc0, !PT ;  /* 0xffff000046027812 */ /* 0x000fe200078ec0ff */
[----:B------:R-:W-:Y:S01]  /*71a0*/  FFMA R20, R49, R0, R20 ;  /* 0x0000000031147223 */ /* 0x000fe20000000014 */
[----:B------:R-:W-:Y:S01]  /*71b0*/  LOP3.LUT R0, R71, 0xffff0000, RZ, 0xc0, !PT ;  /* 0xffff000047007812 */ /* 0x000fe200078ec0ff */
[----:B------:R-:W-:Y:S01]  /*71c0*/  FMUL R27, R47, R27 ;  /* 0x0000001b2f1b7220 */ /* 0x000fe20000400000 */
[----:B------:R-:W-:Y:S01]  /*71d0*/  F2FP.BF16.F32.PACK_AB R9, R15, R10 ;  /* 0x0000000a0f09723e */ /* 0x000fe200000010ff */
[C---:B------:R-:W-:Y:S01]  /*71e0*/  FFMA R21, R49.reuse, R2, R21 ;  /* 0x0000000231157223 */ /* 0x040fe20000000015 */
[C---:B------:R-:W-:Y:S01]  /*71f0*/  FFMA R22, R49.reuse, R3, R22 ;  /* 0x0000000331167223 */ /* 0x040fe20000000016 */
[----:B------:R-:W-:Y:S01]  /*7200*/  FFMA R27, R49, R0, R27 ;  /* 0x00000000311b7223 */ /* 0x000fe2000000001b */
[C---:B------:R-:W-:Y:S01]  /*7210*/  SHF.L.U32 R2, R76.reuse, 0x10, RZ ;  /* 0x000000104c027819 */ /* 0x040fe200000006ff */
[C---:B------:R-:W-:Y:S01]  /*7220*/  FMUL R31, R47.reuse, R31 ;  /* 0x0000001f2f1f7220 */ /* 0x040fe20000400000 */
[----:B------:R-:W-:Y:S01]  /*7230*/  LOP3.LUT R0, R76, 0xffff0000, RZ, 0xc0, !PT ;  /* 0xffff00004c007812 */ /* 0x000fe200078ec0ff */
[----:B------:R-:W-:Y:S01]  /*7240*/  FMUL R35, R47, R35 ;  /* 0x000000232f237220 */ /* 0x000fe20000400000 */
[----:B------:R-:W-:Y:S01]  /*7250*/  SHF.L.U32 R3, R77, 0x10, RZ ;  /* 0x000000104d037819 */ /* 0x000fe200000006ff */
[----:B------:R-:W-:Y:S01]  /*7260*/  FFMA R24, R49, R2, R24 ;  /* 0x0000000231187223 */ /* 0x000fe20000000018 */
[----:B------:R-:W-:Y:S01]  /*7270*/  F2FP.BF16.F32.PACK_AB R10, R13, R12 ;  /* 0x0000000c0d0a723e */ /* 0x000fe200000010ff */
[----:B------:R-:W-:Y:S01]  /*7280*/  FFMA R25, R49, R0, R25 ;  /* 0x0000000031197223 */ /* 0x000fe20000000019 */
[----:B------:R-:W-:Y:S01]  /*7290*/  F2FP.BF16.F32.PACK_AB R11, R19, R14 ;  /* 0x0000000e130b723e */ /* 0x000fe200000010ff */
[----:B------:R-:W-:Y:S01]  /*72a0*/  FFMA R26, R49, R3, R26 ;  /* 0x00000003311a7223 */ /* 0x000fe2000000001a */
[----:B------:R-:W-:Y:S02]  /*72b0*/  LOP3.LUT R0, R77, 0xffff0000, RZ, 0xc0, !PT ;  /* 0xffff00004d007812 */ /* 0x000fe400078ec0ff */
[C---:B------:R-:W-:Y:S01]  /*72c0*/  SHF.L.U32 R2, R78.reuse, 0x10, RZ ;  /* 0x000000104e027819 */ /* 0x040fe200000006ff */
[----:B------:R1:W-:Y:S01]  /*72d0*/  STS.128 [R66+0x10], R8 ;  /* 0x0000100842007388 */ /* 0x0003e20000000c00 */
[----:B------:R-:W-:Y:S01]  /*72e0*/  LOP3.LUT R3, R78, 0xffff0000, RZ, 0xc0, !PT ;  /* 0xffff00004e037812 */ /* 0x000fe200078ec0ff */
[----:B------:R-:W-:Y:S01]  /*72f0*/  FFMA R31, R49, R0, R31 ;  /* 0x00000000311f7223 */ /* 0x000fe2000000001f */
[----:B------:R-:W-:Y:S01]  /*7300*/  SHF.L.U32 R4, R79, 0x10, RZ ;  /* 0x000000104f047819 */ /* 0x000fe200000006ff */
[----:B------:R-:W-:Y:S01]  /*7310*/  FFMA R28, R49, R2, R28 ;  /* 0x00000002311c7223 */ /* 0x000fe2000000001c */
[----:B------:R-:W-:Y:S01]  /*7320*/  F2FP.BF16.F32.PACK_AB R16, R17, R16 ;  /* 0x000000101110723e */ /* 0x000fe200000010ff */
[----:B------:R-:W-:Y:S01]  /*7330*/  FFMA R29, R49, R3, R29 ;  /* 0x00000003311d7223 */ /* 0x000fe2000000001d */
[----:B------:R-:W-:Y:S01]  /*7340*/  LOP3.LUT R5, R79, 0xffff0000, RZ, 0xc0, !PT ;  /* 0xffff00004f057812 */ /* 0x000fe200078ec0ff */
[----:B------:R-:W-:Y:S01]  /*7350*/  FFMA R30, R49, R4, R30 ;  /* 0x00000004311e7223 */ /* 0x000fe2000000001e */
[----:B------:R-:W-:Y:S02]  /*7360*/  F2FP.BF16.F32.PACK_AB R17, R23, R18 ;  /* 0x000000121711723e */ /* 0x000fe400000010ff */
[----:B------:R-:W-:Y:S01]  /*7370*/  F2FP.BF16.F32.PACK_AB R18, R21, R20 ;  /* 0x000000141512723e */ /* 0x000fe200000010ff */
[----:B------:R-:W-:Y:S01]  /*7380*/  FFMA R35, R49, R5, R35 ;  /* 0x0000000531237223 */ /* 0x000fe20000000023 */
[----:B------:R-:W-:Y:S02]  /*7390*/  F2FP.BF16.F32.PACK_AB R19, R27, R22 ;  /* 0x000000161b13723e */ /* 0x000fe400000010ff */
[----:B------:R-:W-:Y:S02]  /*73a0*/  F2FP.BF16.F32.PACK_AB R24, R25, R24 ;  /* 0x000000181918723e */ /* 0x000fe400000010ff */
[----:B------:R-:W-:Y:S01]  /*73b0*/  F2FP.BF16.F32.PACK_AB R25, R31, R26 ;  /* 0x0000001a1f19723e */ /* 0x000fe200000010ff */
[----:B------:R1:W-:Y:S01]  /*73c0*/  STS.128 [R65+0x20], R16 ;  /* 0x0000201041007388 */ /* 0x0003e20000000c00 */
[----:B------:R-:W-:Y:S02]  /*73d0*/  F2FP.BF16.F32.PACK_AB R26, R29, R28 ;  /* 0x0000001c1d1a723e */ /* 0x000fe400000010ff */
[----:B------:R-:W-:Y:S05]  /*73e0*/  F2FP.BF16.F32.PACK_AB R27, R35, R30 ;  /* 0x0000001e231b723e */ /* 0x000fea00000010ff */
[----:B------:R1:W-:Y:S01]  /*73f0*/  STS.128 [R64+0x10], R24 ;  /* 0x0000101840007388 */ /* 0x0003e20000000c00 */
[----:B------:R-:W-:Y:S01]  /*7400*/  @!PT LDS RZ, [RZ] ;  /* 0x00000000fffff984 */ /* 0x000fe20000000800 */
[----:B------:R-:W-:Y:S01]  /*7410*/  @!PT LDS RZ, [RZ] ;  /* 0x00000000fffff984 */ /* 0x000fe20000000800 */
[----:B------:R-:W-:Y:S01]  /*7420*/  @!PT LDS RZ, [RZ] ;  /* 0x00000000fffff984 */ /* 0x000fe20000000800 */
[----:B------:R-:W-:Y:S01]  /*7430*/  @!PT LDS RZ, [RZ] ;  /* 0x00000000fffff984 */ /* 0x000fe20000000800 */
[----:B------:R2:W-:Y:S07]  /*7440*/  MEMBAR.ALL.CTA ;  /* 0x0000000000007992 */ /* 0x0005ee0000008000 */
[----:B--2---:R-:W2:Y:S02]  /*7450*/  FENCE.VIEW.ASYNC.S ;  /* 0x00000000000073c6 */ /* 0x004ea40000000000 */
[----:B--2---:R-:W-:Y:S06]  /*7460*/  BAR.SYNC.DEFER_BLOCKING 0x1, 0x80 ;  /* 0x0042000000007b1d */ /* 0x004fec0000010000 */
[----:B------:R-:W-:Y:S05]  /*7470*/  @P0 BRA `(.L_x_99) ;  /* 0x00000000001c0947 */ /* 0x000fea0003800000 */
[----:B------:R-:W-:Y:S01]  /*7480*/  R2UR UR5, R72 ;  /* 0x00000000480572ca */ /* 0x000fe200000e0000 */
[----:B------:R-:W-:Y:S01]  /*7490*/  UIADD3 UR4, UP0, UPT, UR56, 0xa80, URZ ;  /* 0x00000a8038047890 */ /* 0x000fe2000ff1e0ff */
[----:B------:R-:W-:Y:S11]  /*74a0*/  UMOV UR47, UR52 ;  /* 0x00000034002f7c82 */ /* 0x000ff60008000000 */
[----:B------:R-:W-:Y:S02]  /*74b0*/  UIADD3 UR44, UPT, UPT, UR37, 0x200, UR5 ;  /* 0x00000200252c7890 */ /* 0x000fe4000fffe005 */
[----:B------:R-:W-:Y:S09]  /*74c0*/  UIADD3.X UR5, UPT, UPT, URZ, UR57, URZ, UP0, !UPT ;  /* 0x00000039ff057290 */ /* 0x000ff200087fe4ff */
[----:B------:R2:W-:Y:S02]  /*74d0*/  UTMASTG.3D [UR44], [UR4] ;  /* 0x0000002c040073b5 */ /* 0x0005e40008010000 */
[----:B--2---:R0:W-:Y:S02]  /*74e0*/  UTMACMDFLUSH ;  /* 0x00000000000079b7 */ /* 0x0041e40000000000 */
.L_x_99:
[----:B------:R-:W-:Y:S05]  /*74f0*/  BSYNC.RECONVERGENT B0 ;  /* 0x0000000000007941 */ /* 0x000fea0003800200 */
.L_x_98:
[----:B------:R-:W-:Y:S01]  /*7500*/  UIADD3 UR38, UPT, UPT, UR36, 0x1, URZ ;  /* 0x0000000124267890 */ /* 0x000fe2000fffe0ff */
[----:B------:R-:W-:Y:S03]  /*7510*/  BSSY.RECONVERGENT B0, `(.L_x_100) ;  /* 0x0000005000007945 */ /* 0x000fe60003800200 */
[----:B------:R-:W-:Y:S04]  /*7520*/  UISETP.NE.AND UP0, UPT, UR38, 0x3, UPT ;  /* 0x000000032600788c */ /* 0x000fe8000bf05270 */
[----:B------:R-:W-:Y:S01]  /*7530*/  USEL UR39, UR38, URZ, UP0 ;  /* 0x000000ff26277287 */ /* 0x000fe20008000000 */
[----:B------:R-:W-:Y:S11]  /*7540*/  @P0 BRA `(.L_x_101) ;  /* 0x0000000000040947 */ /* 0x000ff60003800000 */
[----:B------:R-:W-:Y:S04]  /*7550*/  DEPBAR.LE SB0, 0x1 ;  /* 0x000080400000791a */ /* 0x000fe80000000000 */
.L_x_101:
[----:B------:R-:W-:Y:S05]  /*7560*/  BSYNC.RECONVERGENT B0 ;  /* 0x0000000000007941 */ /* 0x000fea0003800200 */
.L_x_100:
[----:B------:R-:W-:Y:S01]  /*7570*/  BAR.SYNC.DEFER_BLOCKING 0x1, 0x80 ;  /* 0x0042000000007b1d */ /* 0x000fe20000010000 */
[----:B------:R-:W-:Y:S01]  /*7580*/  ISETP.NE.AND P1, PT, R104, RZ, PT ;  /* 0x000000ff6800720c */ /* 0x000fe20003f25270 */
[----:B------:R-:W-:Y:S01]  /*7590*/  UISETP.NE.AND UP0, UPT, UR41, URZ, UPT ;  /* 0x000000ff2900728c */ /* 0x000fe2000bf05270 */
[----:B------:R-:W-:Y:S11]  /*75a0*/  LEA R2, R74, UR37, 0x3 ;  /* 0x000000254a027c11 */ /* 0x000ff6000f8e18ff */
[----:B------:R-:W-:Y:S01]  /*75b0*/  @P1 SHF.L.U32 R3, R107, 0x1f, RZ ;  /* 0x0000001f6b031819 */ /* 0x000fe200000006ff */
[----:B------:R-:W-:Y:S06]  /*75c0*/  BRA.U !UP0, `(.L_x_102) ;  /* 0x0000000108247547 */ /* 0x000fec000b800000 */
[----:B------:R-:W-:Y:S01]  /*75d0*/  IMAD.U32 R4, RZ, RZ, UR40 ;  /* 0x00000028ff047e24 */ /* 0x000fe2000f8e00ff */
[----:B------:R-:W-:Y:S01]  /*75e0*/  MOV R0, UR53 ;  /* 0x0000003500007c02 */ /* 0x000fe20008000f00 */
[----:B------:R-:W-:Y:S03]  /*75f0*/  UIADD3 UR4, UPT, UPT, UR40, 0x1, URZ ;  /* 0x0000000128047890 */ /* 0x000fe6000fffe0ff */
[----:B------:R-:W-:Y:S01]  /*7600*/  @P1 LEA R4, R4, UR37, 0x3 ;  /* 0x0000002504041c11 */ /* 0x000fe2000f8e18ff */
[----:B------:R-:W-:Y:S04]  /*7610*/  UISETP.NE.AND UP0, UPT, UR4, 0x3, UPT ;  /* 0x000000030400788c */ /* 0x000fe8000bf05270 */
[----:B------:R-:W-:Y:S01]  /*7620*/  @P1 VIADD R4, R4, 0x58 ;  /* 0x0000005804041836 */ /* 0x000fe20000000000 */
[----:B------:R-:W-:Y:S04]  /*7630*/  USEL UR40, UR4, URZ, UP0 ;  /* 0x000000ff04287287 */ /* 0x000fe80008000000 */
[----:B------:R-:W-:Y:S04]  /*7640*/  @P1 PRMT R0, R0, 0x654, R4 ;  /* 0x0000065400001816 */ /* 0x000fe80000000004 */
[----:B------:R2:W-:Y:S04]  /*7650*/  @P1 SYNCS.ARRIVE.TRANS64.RED.A1T0 RZ, [R0+URZ], RZ ;  /* 0x000000ff00ff19a7 */ /* 0x0005e800081004ff */
.L_x_102:
[----:B------:R-:W4:Y:S01]  /*7660*/  @P1 SYNCS.PHASECHK.TRANS64.TRYWAIT P0, [R2+URZ+0x40], R3 ;  /* 0x00004003020015a7 */ /* 0x000f2200080011ff */
[----:B------:R-:W-:Y:S01]  /*7670*/  BSSY B1, `(.L_x_103) ;  /* 0x0000015000017945 */ /* 0x000fe20003800000 */
[----:B----4-:R-:W-:Y:S03]  /*7680*/  @P1 SEL R75, RZ, 0x1, !P0 ;  /* 0x00000001ff4b1807 */ /* 0x010fe60004000000 */
[----:B------:R-:W-:Y:S05]  /*7690*/  @!P1 BRA `(.L_x_104) ;  /* 0x0000000000489947 */ /* 0x000fea0003800000 */
[----:B------:R-:W-:Y:S01]  /*76a0*/  ISETP.NE.AND P1, PT, R108, RZ, PT ;  /* 0x000000ff6c00720c */ /* 0x000fe20003f25270 */
[----:B------:R-:W-:Y:S01]  /*76b0*/  BSSY B0, `(.L_x_105) ;  /* 0x000000a000007945 */ /* 0x000fe20003800000 */
[----:B------:R-:W-:Y:S11]  /*76c0*/  ISETP.NE.AND P0, PT, R75, RZ, PT ;  /* 0x000000ff4b00720c */ /* 0x000ff60003f05270 */
[----:B------:R-:W-:Y:S04]  /*76d0*/  @P1 IMAD R74, R74, 0x2000, R99 ;  /* 0x000020004a4a1824 */ /* 0x000fe800078e0263 */
[----:B------:R-:W-:Y:S01]  /*76e0*/  @P1 IMAD.IADD R4, R106, 0x1, R74 ;  /* 0x000000016a041824 */ /* 0x000fe200078e024a */
[----:B------:R-:W-:Y:S03]  /*76f0*/  @P1 IADD3 R3, PT, PT, R105, R74, RZ ;  /* 0x0000004a69031210 */ /* 0x000fe60007ffe0ff */
[----:B--2---:R-:W-:Y:S01]  /*7700*/  @P1 IMAD.IADD R0, R98, 0x1, R4 ;  /* 0x0000000162001824 */ /* 0x004fe200078e0204 */
[----:B------:R-:W-:Y:S06]  /*7710*/  @P0 BRA `(.L_x_106) ;  /* 0x00000000000c0947 */ /* 0x000fec0003800000 */
[----:B------:R-:W-:Y:S04]  /*7720*/  SHF.L.U32 R107, R107, 0x1f, RZ ;  /* 0x0000001f6b6b7819 */ /* 0x000fe800000006ff */
[----:B------:R-:W2:Y:S02]  /*7730*/  SYNCS.PHASECHK.TRANS64.TRYWAIT P0, [R2+URZ+0x40], R107 ;  /* 0x0000406b020075a7 */ /* 0x000ea400080011ff */
[----:B--2---:R-:W-:Y:S05]  /*7740*/  @!P0 BRA `(.L_x_107) ;  /* 0x0000001800008947 */ /* 0x004fea0003800000 */
.L_x_106:
[----:B------:R-:W-:Y:S05]  /*7750*/  BSYNC B0 ;  /* 0x0000000000007941 */ /* 0x000fea0003800000 */
.L_x_105:
[----:B------:R-:W-:Y:S11]  /*7760*/  ISETP.NE.AND P0, PT, R108, RZ, PT ;  /* 0x000000ff6c00720c */ /* 0x000ff60003f05270 */
[----:B------:R-:W-:Y:S02]  /*7770*/  @!UPT UIADD3 URZ, UPT, UPT, URZ, URZ, URZ ;  /* 0x000000fffffff290 */ /* 0x000fe4000fffe0ff */
[----:B------:R4:W1:Y:S04]  /*7780*/  @P0 LDS.128 R56, [R74] ;  /* 0x000000004a380984 */ /* 0x0008680000000c00 */
[----:B------:R4:W1:Y:S04]  /*7790*/  @P0 LDS.128 R68, [R3+0x20] ;  /* 0x0000200003440984 */ /* 0x0008680000000c00 */
[----:B------:R4:W1:Y:S04]  /*77a0*/  @P0 LDS.128 R60, [R4+0x10] ;  /* 0x00001000043c0984 */ /* 0x0008680000000c00 */
[----:B------:R4:W1:Y:S02]  /*77b0*/  @P0 LDS.128 R76, [R0+0x10] ;  /* 0x00001000004c0984 */ /* 0x0008640000000c00 */
.L_x_104:
[----:B------:R-:W-:Y:S05]  /*77c0*/  BSYNC B1 ;  /* 0x0000000000017941 */ /* 0x000fea0003800000 */
.L_x_103:
[----:B--2-4-:R-:W-:Y:S05]  /*77d0*/  VIADD R0, R48, 0x20 ;  /* 0x0000002030007836 */ /* 0x014fea0000000000 */
[----:B------:R-:W-:Y:S04]  /*77e0*/  SHF.R.U32.HI R0, RZ, 0x15, R0 ;  /* 0x00000015ff007819 */ /* 0x000fe80000011600 */
[----:B------:R-:W-:Y:S11]  /*77f0*/  LOP3.LUT P0, RZ, R0, 0x3, R92, 0x48, !PT ;  /* 0x0000000300ff7812 */ /* 0x000ff6000780485c */
[----:B------:R-:W-:Y:S02]  /*7800*/  @!UPT UIADD3 URZ, UPT, UPT, URZ, URZ, URZ ;  /* 0x000000fffffff290 */ /* 0x000fe4000fffe0ff */
[----:B------:R-:W-:Y:S05]  /*7810*/  @!P0 BRA `(.L_x_108) ;  /* 0x0000000000408947 */ /* 0x000fea0003800000 */
[----:B------:R-:W2:Y:S01]  /*7820*/  LDCU.64 UR8, c[0x4][0x70] ;  /* 0x01000e00ff0877ac */ /* 0x000ea20008000a00 */
[----:B------:R-:W-:Y:S01]  /*7830*/  MOV R3, 0x0 ;  /* 0x0000000000037802 */ /* 0x000fe20000000f00 */
[----:B------:R-:W-:Y:S02]  /*7840*/  HFMA2 R12, -RZ, RZ, 0, 5.9604644775390625e-08 ;  /* 0x00000001ff0c7431 */ /* 0x000fe400000001ff */
[----:B-1----:R-:W-:Y:S02]  /*7850*/  IMAD.MOV.U32 R8, RZ, RZ, 0x192 ;  /* 0x00000192ff087424 */ /* 0x002fe400078e00ff */
[----:B------:R-:W-:Y:S01]  /*7860*/  IMAD.MOV.U32 R13, RZ, RZ, RZ ;  /* 0x000000ffff0d7224 */ /* 0x000fe200078e00ff */
[----:B------:R-:W1:Y:S01]  /*7870*/  LDCU.64 UR6, c[0x4][0x78] ;  /* 0x01000f00ff0677ac */ /* 0x000e620008000a00 */
[----:B------:R-:W4:Y:S01]  /*7880*/  LDC.64 R2, c[0x4][R3] ;  /* 0x0100000003027b82 */ /* 0x000f220000000a00 */
[----:B------:R-:W5:Y:S01]  /*7890*/  LDCU.64 UR4, c[0x4][0x10] ;  /* 0x01000200ff0477ac */ /* 0x000f620008000a00 */
[----:B--2---:R-:W-:Y:S01]  /*78a0*/  MOV R5, UR9 ;  /* 0x0000000900057c02 */ /* 0x004fe20008000f00 */
[----:B------:R-:W-:Y:S01]  /*78b0*/  IMAD.U32 R4, RZ, RZ, UR8 ;  /* 0x00000008ff047e24 */ /* 0x000fe2000f8e00ff */
[----:B-1----:R-:W-:Y:S01]  /*78c0*/  MOV R7, UR7 ;  /* 0x0000000700077c02 */ /* 0x002fe20008000f00 */
[----:B------:R-:W-:Y:S01]  /*78d0*/  IMAD.U32 R6, RZ, RZ, UR6 ;  /* 0x00000006ff067e24 */ /* 0x000fe2000f8e00ff */
[----:B-----5:R-:W-:Y:S01]  /*78e0*/  MOV R11, UR5 ;  /* 0x00000005000b7c02 */ /* 0x020fe20008000f00 */
[----:B------:R-:W-:Y:S02]  /*78f0*/  IMAD.U32 R10, RZ, RZ, UR4 ;  /* 0x00000004ff0a7e24 */ /* 0x000fe4000f8e00ff */
[----:B------:R-:W-:Y:S07]  /*7900*/  LEPC R20, `(.L_x_108) ;  /* 0x000000001014794e */ /* 0x000fee0000000000 */
[----:B---34-:R-:W-:Y:S05]  /*7910*/  CALL.ABS.NOINC R2 ;  /* 0x0000000002007343 */ /* 0x018fea0003c00000 */
.L_x_108:
[----:B------:R-:W-:Y:S01]  /*7920*/  ISETP.NE.AND P0, PT, R100, RZ, PT ;  /* 0x000000ff6400720c */ /* 0x000fe20003f05270 */
[----:B------:R-:W-:Y:S05]  /*7930*/  WARPSYNC.ALL ;  /* 0x0000000000007948 */ /* 0x000fea0003800000 */
[----:B------:R-:W-:Y:S01]  /*7940*/  R2UR UR4, R48 ;  /* 0x00000000300472ca */ /* 0x000fe200000e0000 */
[----:B------:R-:W-:Y:S01]  /*7950*/  USHF.L.U32 UR6, UR39, 0xd, URZ ;  /* 0x0000000d27067899 */ /* 0x000fe200080006ff */
[----:B------:R-:W-:Y:S01]  /*7960*/  R2UR UR5, R73 ;  /* 0x00000000490572ca */ /* 0x000fe200000e0000 */
[----:B------:R-:W-:Y:S01]  /*7970*/  BSSY.RECONVERGENT B0, `(.L_x_109) ;  /* 0x000008e000007945 */ /* 0x000fe20003800200 */
[C---:B-1----:R-:W-:Y:S02]  /*7980*/  SHF.L.U32 R0, R56.reuse, 0x10, RZ ;  /* 0x0000001038007819 */ /* 0x042fe400000006ff */
[----:B------:R-:W-:Y:S02]  /*7990*/  LOP3.LUT R2, R56, 0xffff0000, RZ, 0xc0, !PT ;  /* 0xffff000038027812 */ /* 0x000fe400078ec0ff */
[C---:B------:R-:W-:Y:S02]  /*79a0*/  SHF.L.U32 R3, R57.reuse, 0x10, RZ ;  /* 0x0000001039037819 */ /* 0x040fe400000006ff */
[----:B------:R-:W-:Y:S02]  /*79b0*/  LOP3.LUT R48, R57, 0xffff0000, RZ, 0xc0, !PT ;  /* 0xffff000039307812 */ /* 0x000fe400078ec0ff */
[C---:B------:R-:W-:Y:S01]  /*79c0*/  SHF.L.U32 R50, R58.reuse, 0x10, RZ ;  /* 0x000000103a327819 */ /* 0x040fe200000006ff */
[----:B------:R-:W1:Y:S01]  /*79d0*/  LDTM.x32 R4, tmem[UR4+0x20] ;  /* 0x00002004000479ee */ /* 0x000e6200082c0000 */
[----:B------:R-:W-:Y:S01]  /*79e0*/  LOP3.LUT R51, R58, 0xffff0000, RZ, 0xc0, !PT ;  /* 0xffff00003a337812 */ /* 0x000fe200078ec0ff */
[----:B------:R-:W-:Y:S01]  /*79f0*/  NOP ;  /* 0x0000000000007918 */ /* 0x000fe20000000000 */
[C---:B------:R-:W-:Y:S01]  /*7a00*/  SHF.L.U32 R52, R59.reuse, 0x10, RZ ;  /* 0x000000103b347819 */ /* 0x040fe200000006ff */
[----:B------:R-:W-:Y:S01]  /*7a10*/  UIADD3 UR4, UPT, UPT, UR5, 0xb0, URZ ;  /* 0x000000b005047890 */ /* 0x000fe2000fffe0ff */
[----:B------:R-:W-:Y:S02]  /*7a20*/  LOP3.LUT R53, R59, 0xffff0000, RZ, 0xc0, !PT ;  /* 0xffff00003b357812 */ /* 0x000fe400078ec0ff */
[C---:B------:R-:W-:Y:S01]  /*7a30*/  SHF.L.U32 R54, R60.reuse, 0x10, RZ ;  /* 0x000000103c367819 */ /* 0x040fe200000006ff */
[----:B------:R-:W-:Y:S01]  /*7a40*/  UPRMT UR4, UR53, 0x654, UR4 ;  /* 0x0000065435047896 */ /* 0x000fe20008000004 */
[----:B------:R-:W-:Y:S02]  /*7a50*/  LOP3.LUT R55, R60, 0xffff0000, RZ, 0xc0, !PT ;  /* 0xffff00003c377812 */ /* 0x000fe400078ec0ff */
[C---:B------:R-:W-:Y:S02]  /*7a60*/  SHF.L.U32 R56, R61.reuse, 0x10, RZ ;  /* 0x000000103d387819 */ /* 0x040fe400000006ff */
[----:B------:R-:W-:Y:S02]  /*7a70*/  LOP3.LUT R57, R61, 0xffff0000, RZ, 0xc0, !PT ;  /* 0xffff00003d397812 */ /* 0x000fe400078ec0ff */
[C---:B------:R-:W-:Y:S02]  /*7a80*/  SHF.L.U32 R58, R62.reuse, 0x10, RZ ;  /* 0x000000103e3a7819 */ /* 0x040fe400000006ff */
[----:B------:R-:W-:Y:S01]  /*7a90*/  LOP3.LUT R59, R62, 0xffff0000, RZ, 0xc0, !PT ;  /* 0xffff00003e3b7812 */ /* 0x000fe200078ec0ff */
[----:B-1----:R-:W-:Y:S01]  /*7aa0*/  SYNCS.ARRIVE.TRANS64.RED.A1T0 RZ, [UR4], RZ ;  /* 0x000000ffffff79a7 */ /* 0x002fe20008100404 */
[C---:B------:R-:W-:Y:S02]  /*7ab0*/  SHF.L.U32 R60, R63.reuse, 0x10, RZ ;  /* 0x000000103f3c7819 */ /* 0x040fe400000006ff */
[----:B------:R-:W-:Y:S02]  /*7ac0*/  LOP3.LUT R61, R63, 0xffff0000, RZ, 0xc0, !PT ;  /* 0xffff00003f3d7812 */ /* 0x000fe400078ec0ff */
[C---:B------:R-:W-:Y:S01]  /*7ad0*/  SHF.L.U32 R62, R68.reuse, 0x10, RZ ;  /* 0x00000010443e7819 */ /* 0x040fe200000006ff */
[C---:B------:R-:W-:Y:S01]  /*7ae0*/  FMUL R4, R47.reuse, R4 ;  /* 0x000000042f047220 */ /* 0x040fe20000400000 */
[----:B------:R-:W-:Y:S01]  /*7af0*/  LOP3.LUT R63, R68, 0xffff0000, RZ, 0xc0, !PT ;  /* 0xffff0000443f7812 */ /* 0x000fe200078ec0ff */
[----:B------:R-:W-:Y:S01]  /*7b00*/  FMUL R5, R47, R5 ;  /* 0x000000052f057220 */ /* 0x000fe20000400000 */
[----:B---3--:R-:W-:Y:S01]  /*7b10*/  SHF.L.U32 R64, R69, 0x10, RZ ;  /* 0x0000001045407819 */ /* 0x008fe200000006ff */
[----:B------:R-:W-:Y:S01]  /*7b20*/  FMUL R6, R47, R6 ;  /* 0x000000062f067220 */ /* 0x000fe20000400000 */
[----:B------:R-:W-:Y:S01]  /*7b30*/  LOP3.LUT R65, R69, 0xffff0000, RZ, 0xc0, !PT ;  /* 0xffff000045417812 */ /* 0x000fe200078ec0ff */
[----:B------:R-:W-:Y:S01]  /*7b40*/  FMUL R7, R47, R7 ;  /* 0x000000072f077220 */ /* 0x000fe20000400000 */
[----:B------:R-:W-:Y:S01]  /*7b50*/  SHF.L.U32 R66, R70, 0x10, RZ ;  /* 0x0000001046427819 */ /* 0x000fe200000006ff */
[----:B------:R-:W-:Y:S01]  /*7b60*/  FFMA R4, R49, R0, R4 ;  /* 0x0000000031047223 */ /* 0x000fe20000000004 */
[C---:B------:R-:W-:Y:S01]  /*7b70*/  SHF.L.U32 R74, R78.reuse, 0x10, RZ ;  /* 0x000000104e4a7819 */ /* 0x040fe200000006ff */
[----:B------:R-:W-:Y:S01]  /*7b80*/  FMUL R8, R47, R8 ;  /* 0x000000082f087220 */ /* 0x000fe20000400000 */
[----:B------:R-:W-:Y:S01]  /*7b90*/  LOP3.LUT R75, R78, 0xffff0000, RZ, 0xc0, !PT ;  /* 0xffff00004e4b7812 */ /* 0x000fe200078ec0ff */
[C---:B------:R-:W-:Y:S01]  /*7ba0*/  FFMA R5, R49.reuse, R2, R5 ;  /* 0x0000000231057223 */ /* 0x040fe20000000005 */
[----:B------:R-:W-:Y:S01]  /*7bb0*/  LOP3.LUT R67, R70, 0xffff0000, RZ, 0xc0, !PT ;  /* 0xffff000046437812 */ /* 0x000fe200078ec0ff */
[C---:B------:R-:W-:Y:S01]  /*7bc0*/  FFMA R6, R49.reuse, R3, R6 ;  /* 0x0000000331067223 */ /* 0x040fe20000000006 */
[----:B------:R-:W-:Y:S01]  /*7bd0*/  FFMA R7, R49, R48, R7 ;  /* 0x0000003031077223 */ /* 0x000fe20000000007 */
[----:B------:R-:W-:Y:S01]  /*7be0*/  IADD3 R78, PT, PT, R99, UR6, RZ ;  /* 0x00000006634e7c10 */ /* 0x000fe2000fffe0ff */
[----:B------:R-:W-:Y:S01]  /*7bf0*/  FFMA R8, R49, R50, R8 ;  /* 0x0000003231087223 */ /* 0x000fe20000000008 */
[----:B------:R-:W-:Y:S01]  /*7c00*/  F2FP.BF16.F32.PACK_AB R4, R5, R4 ;  /* 0x000000040504723e */ /* 0x000fe200000010ff */
[----:B------:R-:W-:Y:S01]  /*7c10*/  FMUL R9, R47, R9 ;  /* 0x000000092f097220 */ /* 0x000fe20000400000 */
[----:B------:R-:W-:Y:S01]  /*7c20*/  F2FP.BF16.F32.PACK_AB R5, R7, R6 ;  /* 0x000000060705723e */ /* 0x000fe200000010ff */
[----:B------:R-:W-:Y:S01]  /*7c30*/  FMUL R0, R47, R10 ;  /* 0x0000000a2f007220 */ /* 0x000fe20000400000 */
[-C--:B------:R-:W-:Y:S01]  /*7c40*/  IADD3 R106, PT, PT, R106, R78.reuse, RZ ;  /* 0x0000004e6a6a7210 */ /* 0x080fe20007ffe0ff */
[----:B------:R-:W-:Y:S01]  /*7c50*/  FFMA R9, R49, R51, R9 ;  /* 0x0000003331097223 */ /* 0x000fe20000000009 */
[----:B------:R-:W-:Y:S01]  /*7c60*/  IADD3 R105, PT, PT, R105, R78, RZ ;  /* 0x0000004e69697210 */ /* 0x000fe20007ffe0ff */
[----:B------:R-:W-:Y:S01]  /*7c70*/  FFMA R0, R49, R52, R0 ;  /* 0x0000003431007223 */ /* 0x000fe20000000000 */
[C---:B------:R-:W-:Y:S01]  /*7c80*/  FMUL R2, R47.reuse, R11 ;  /* 0x0000000b2f027220 */ /* 0x040fe20000400000 */
[----:B------:R-:W-:Y:S01]  /*7c90*/  FMUL R3, R47, R12 ;  /* 0x0000000c2f037220 */ /* 0x000fe20000400000 */
[----:B------:R-:W-:Y:S01]  /*7ca0*/  F2FP.BF16.F32.PACK_AB R6, R9, R8 ;  /* 0x000000080906723e */ /* 0x000fe200000010ff */
[----:B------:R-:W-:Y:S01]  /*7cb0*/  FMUL R10, R47, R13 ;  /* 0x0000000d2f0a7220 */ /* 0x000fe20000400000 */
[C---:B------:R-:W-:Y:S01]  /*7cc0*/  FFMA R2, R49.reuse, R53, R2 ;  /* 0x0000003531027223 */ /* 0x040fe20000000002 */
[----:B------:R-:W-:Y:S01]  /*7cd0*/  FFMA R3, R49, R54, R3 ;  /* 0x0000003631037223 */ /* 0x000fe20000000003 */
[----:B------:R-:W-:Y:S01]  /*7ce0*/  FMUL R11, R47, R14 ;  /* 0x0000000e2f0b7220 */ /* 0x000fe20000400000 */
[----:B------:R-:W-:Y:S01]  /*7cf0*/  FFMA R10, R49, R55, R10 ;  /* 0x00000037310a7223 */ /* 0x000fe2000000000a */
[C---:B------:R-:W-:Y:S01]  /*7d00*/  FMUL R15, R47.reuse, R15 ;  /* 0x0000000f2f0f7220 */ /* 0x040fe20000400000 */
[C---:B------:R-:W-:Y:S01]  /*7d10*/  FMUL R12, R47.reuse, R16 ;  /* 0x000000102f0c7220 */ /* 0x040fe20000400000 */
[----:B------:R-:W-:Y:S01]  /*7d20*/  FMUL R13, R47, R17 ;  /* 0x000000112f0d7220 */ /* 0x000fe20000400000 */
[----:B------:R-:W-:Y:S01]  /*7d30*/  FFMA R11, R49, R56, R11 ;  /* 0x00000038310b7223 */ /* 0x000fe2000000000b */
[----:B------:R-:W-:Y:S01]  /*7d40*/  FMUL R14, R47, R18 ;  /* 0x000000122f0e7220 */ /* 0x000fe20000400000 */
[----:B------:R-:W-:Y:S01]  /*7d50*/  FFMA R15, R49, R57, R15 ;  /* 0x00000039310f7223 */ /* 0x000fe2000000000f */
[----:B------:R-:W-:Y:S01]  /*7d60*/  FMUL R19, R47, R19 ;  /* 0x000000132f137220 */ /* 0x000fe20000400000 */
[----:B------:R-:W-:Y:S01]  /*7d70*/  F2FP.BF16.F32.PACK_AB R7, R2, R0 ;  /* 0x000000000207723e */ /* 0x000fe200000010ff */
[----:B------:R-:W-:Y:S01]  /*7d80*/  FFMA R12, R49, R58, R12 ;  /* 0x0000003a310c7223 */ /* 0x000fe2000000000c */
[----:B------:R-:W-:Y:S01]  /*7d90*/  FMUL R16, R47, R20 ;  /* 0x000000142f107220 */ /* 0x000fe20000400000 */
[----:B------:R-:W-:Y:S01]  /*7da0*/  FFMA R13, R49, R59, R13 ;  /* 0x0000003b310d7223 */ /* 0x000fe2000000000d */
[----:B------:R-:W-:Y:S01]  /*7db0*/  FMUL R17, R47, R21 ;  /* 0x000000152f117220 */ /* 0x000fe20000400000 */
[----:B------:R1:W-:Y:S01]  /*7dc0*/  STS.128 [R99+UR6], R4 ;  /* 0x0000000463007988 */ /* 0x0003e20008000c06 */
[----:B------:R-:W-:Y:S01]  /*7dd0*/  SHF.L.U32 R68, R71, 0x10, RZ ;  /* 0x0000001047447819 */ /* 0x000fe200000006ff */
[----:B------:R-:W-:Y:S01]  /*7de0*/  FFMA R14, R49, R60, R14 ;  /* 0x0000003c310e7223 */ /* 0x000fe2000000000e */
[----:B------:R-:W-:Y:S01]  /*7df0*/  LOP3.LUT R69, R71, 0xffff0000, RZ, 0xc0, !PT ;  /* 0xffff000047457812 */ /* 0x000fe200078ec0ff */
[----:B------:R-:W-:Y:S01]  /*7e00*/  FMUL R18, R47, R22 ;  /* 0x000000162f127220 */ /* 0x000fe20000400000 */
[----:B------:R-:W-:Y:S01]  /*7e10*/  SHF.L.U32 R70, R76, 0x10, RZ ;  /* 0x000000104c467819 */ /* 0x000fe200000006ff */
[----:B------:R-:W-:Y:S01]  /*7e20*/  FFMA R19, R49, R61, R19 ;  /* 0x0000003d31137223 */ /* 0x000fe20000000013 */
[----:B------:R-:W-:Y:S01]  /*7e30*/  FMUL R23, R47, R23 ;  /* 0x000000172f177220 */ /* 0x000fe20000400000 */
[----:B------:R-:W-:Y:S01]  /*7e40*/  FFMA R16, R49, R62, R16 ;  /* 0x0000003e31107223 */ /* 0x000fe20000000010 */
[----:B------:R-:W-:Y:S01]  /*7e50*/  FMUL R20, R47, R24 ;  /* 0x000000182f147220 */ /* 0x000fe20000400000 */
[----:B------:R-:W-:Y:S01]  /*7e60*/  FFMA R17, R49, R63, R17 ;  /* 0x0000003f31117223 */ /* 0x000fe20000000011 */
[----:B------:R-:W-:Y:S01]  /*7e70*/  FMUL R21, R47, R25 ;  /* 0x000000192f157220 */ /* 0x000fe20000400000 */
[----:B------:R-:W-:Y:S01]  /*7e80*/  FFMA R18, R49, R64, R18 ;  /* 0x0000004031127223 */ /* 0x000fe20000000012 */
[----:B------:R-:W-:Y:S01]  /*7e90*/  FMUL R22, R47, R26 ;  /* 0x0000001a2f167220 */ /* 0x000fe20000400000 */
[----:B------:R-:W-:Y:S01]  /*7ea0*/  F2FP.BF16.F32.PACK_AB R8, R10, R3 ;  /* 0x000000030a08723e */ /* 0x000fe200000010ff */
[----:B------:R-:W-:Y:S01]  /*7eb0*/  FFMA R23, R49, R65, R23 ;  /* 0x0000004131177223 */ /* 0x000fe20000000017 */
[----:B------:R-:W-:Y:S01]  /*7ec0*/  F2FP.BF16.F32.PACK_AB R9, R15, R11 ;  /* 0x0000000b0f09723e */ /* 0x000fe200000010ff */
[----:B------:R-:W-:Y:S01]  /*7ed0*/  FMUL R27, R47, R27 ;  /* 0x0000001b2f1b7220 */ /* 0x000fe20000400000 */
[----:B------:R-:W-:Y:S01]  /*7ee0*/  F2FP.BF16.F32.PACK_AB R10, R13, R12 ;  /* 0x0000000c0d0a723e */ /* 0x000fe200000010ff */
[----:B------:R-:W-:Y:S01]  /*7ef0*/  FFMA R20, R49, R66, R20 ;  /* 0x0000004231147223 */ /* 0x000fe20000000014 */
[----:B------:R-:W-:Y:S01]  /*7f00*/  F2FP.BF16.F32.PACK_AB R11, R19, R14 ;  /* 0x0000000e130b723e */ /* 0x000fe200000010ff */
[----:B------:R-:W-:Y:S01]  /*7f10*/  FMUL R24, R47, R28 ;  /* 0x0000001c2f187220 */ /* 0x000fe20000400000 */
[----:B------:R-:W-:Y:S01]  /*7f20*/  LOP3.LUT R71, R76, 0xffff0000, RZ, 0xc0, !PT ;  /* 0xffff00004c477812 */ /* 0x000fe200078ec0ff */
[----:B------:R-:W-:Y:S01]  /*7f30*/  FFMA R21, R49, R67, R21 ;  /* 0x0000004331157223 */ /* 0x000fe20000000015 */
[----:B------:R-:W-:Y:S01]  /*7f40*/  SHF.L.U32 R72, R77, 0x10, RZ ;  /* 0x000000104d487819 */ /* 0x000fe200000006ff */
[----:B------:R1:W-:Y:S01]  /*7f50*/  STS.128 [R106+0x10], R8 ;  /* 0x000010086a007388 */ /* 0x0003e20000000c00 */
[----:B------:R-:W-:Y:S01]  /*7f60*/  FMUL R25, R47, R29 ;  /* 0x0000001d2f197220 */ /* 0x000fe20000400000 */
[----:B------:R-:W-:Y:S01]  /*7f70*/  FFMA R22, R49, R68, R22 ;  /* 0x0000004431167223 */ /* 0x000fe20000000016 */
[----:B------:R-:W-:Y:S01]  /*7f80*/  LOP3.LUT R73, R77, 0xffff0000, RZ, 0xc0, !PT ;  /* 0xffff00004d497812 */ /* 0x000fe200078ec0ff */
[----:B------:R-:W-:Y:S01]  /*7f90*/  FMUL R26, R47, R30 ;  /* 0x0000001e2f1a7220 */ /* 0x000fe20000400000 */
[----:B------:R-:W-:Y:S01]  /*7fa0*/  FFMA R27, R49, R69, R27 ;  /* 0x00000045311b7223 */ /* 0x000fe2000000001b */
[----:B------:R-:W-:Y:S01]  /*7fb0*/  FMUL R31, R47, R31 ;  /* 0x0000001f2f1f7220 */ /* 0x000fe20000400000 */
[----:B------:R-:W-:Y:S01]  /*7fc0*/  FFMA R24, R49, R70, R24 ;  /* 0x0000004631187223 */ /* 0x000fe20000000018 */
[----:B------:R-:W-:Y:S01]  /*7fd0*/  FMUL R28, R47, R32 ;  /* 0x000000202f1c7220 */ /* 0x000fe20000400000 */
[----:B------:R-:W-:Y:S01]  /*7fe0*/  FFMA R25, R49, R71, R25 ;  /* 0x0000004731197223 */ /* 0x000fe20000000019 */
[----:B------:R-:W-:Y:S01]  /*7ff0*/  SHF.L.U32 R76, R79, 0x10, RZ ;  /* 0x000000104f4c7819 */ /* 0x000fe200000006ff */
[----:B------:R-:W-:Y:S01]  /*8000*/  FMUL R29, R47, R33 ;  /* 0x000000212f1d7220 */ /* 0x000fe20000400000 */
[----:B------:R-:W-:Y:S01]  /*8010*/  F2FP.BF16.F32.PACK_AB R16, R17, R16 ;  /* 0x000000101110723e */ /* 0x000fe200000010ff */
[----:B------:R-:W-:Y:S01]  /*8020*/  FFMA R26, R49, R72, R26 ;  /* 0x00000048311a7223 */ /* 0x000fe2000000001a */
[----:B------:R-:W-:Y:S01]  /*8030*/  LOP3.LUT R77, R79, 0xffff0000, RZ, 0xc0, !PT ;  /* 0xffff00004f4d7812 */ /* 0x000fe200078ec0ff */
[----:B------:R-:W-:Y:S01]  /*8040*/  FMUL R30, R47, R34 ;  /* 0x000000222f1e7220 */ /* 0x000fe20000400000 */
[----:B------:R-:W-:Y:S01]  /*8050*/  F2FP.BF16.F32.PACK_AB R17, R23, R18 ;  /* 0x000000121711723e */ /* 0x000fe200000010ff */
[----:B------:R-:W-:Y:S01]  /*8060*/  FFMA R31, R49, R73, R31 ;  /* 0x00000049311f7223 */ /* 0x000fe2000000001f */
[----:B------:R-:W-:Y:S01]  /*8070*/  FMUL R35, R47, R35 ;  /* 0x000000232f237220 */ /* 0x000fe20000400000 */
[----:B------:R-:W-:Y:S01]  /*8080*/  F2FP.BF16.F32.PACK_AB R18, R21, R20 ;  /* 0x000000141512723e */ /* 0x000fe200000010ff */
[----:B------:R-:W-:Y:S01]  /*8090*/  FFMA R28, R49, R74, R28 ;  /* 0x0000004a311c7223 */ /* 0x000fe2000000001c */
[----:B------:R-:W-:Y:S01]  /*80a0*/  F2FP.BF16.F32.PACK_AB R19, R27, R22 ;  /* 0x000000161b13723e */ /* 0x000fe200000010ff */
[C---:B------:R-:W-:Y:S01]  /*80b0*/  FFMA R29, R49.reuse, R75, R29 ;  /* 0x0000004b311d7223 */ /* 0x040fe2000000001d */
[C---:B------:R-:W-:Y:S01]  /*80c0*/  FFMA R30, R49.reuse, R76, R30 ;  /* 0x0000004c311e7223 */ /* 0x040fe2000000001e */
[----:B------:R-:W-:Y:S01]  /*80d0*/  FFMA R35, R49, R77, R35 ;  /* 0x0000004d31237223 */ /* 0x000fe20000000023 */
[----:B------:R-:W-:Y:S01]  /*80e0*/  F2FP.BF16.F32.PACK_AB R24, R25, R24 ;  /* 0x000000181918723e */ /* 0x000fe200000010ff */
[----:B------:R1:W-:Y:S01]  /*80f0*/  STS.128 [R105+0x20], R16 ;  /* 0x0000201069007388 */ /* 0x0003e20000000c00 */
[----:B------:R-:W-:Y:S02]  /*8100*/  F2FP.BF16.F32.PACK_AB R25, R31, R26 ;  /* 0x0000001a1f19723e */ /* 0x000fe400000010ff */
[----:B------:R-:W-:Y:S02]  /*8110*/  F2FP.BF16.F32.PACK_AB R26, R29, R28 ;  /* 0x0000001c1d1a723e */ /* 0x000fe400000010ff */
[----:B------:R-:W-:Y:S02]  /*8120*/  F2FP.BF16.F32.PACK_AB R27, R35, R30 ;  /* 0x0000001e231b723e */ /* 0x000fe400000010ff */
[----:B------:R-:W-:Y:S05]  /*8130*/  IADD3 R0, PT, PT, R98, R106, RZ ;  /* 0x0000006a62007210 */ /* 0x000fea0007ffe0ff */
        /* <DEDUP_REMOVED lines=9> */
[----:B------:R-:W-:Y:S02]  /*81d0*/  UIADD3 UR4, UP0, UPT, UR56, 0xa80, URZ ;  /* 0x00000a8038047890 */ /* 0x000fe4000ff1e0ff */
[----:B------:R-:W-:Y:S02]  /*81e0*/  UIADD3 UR9, UPT, UPT, UR45, 0x20, URZ ;  /* 0x000000202d097890 */ /* 0x000fe4000fffe0ff */
[----:B------:R-:W-:Y:S02]  /*81f0*/  UIADD3 UR8, UPT, UPT, UR37, 0x200, UR6 ;  /* 0x0000020025087890 */ /* 0x000fe4000fffe006 */
[----:B------:R-:W-:Y:S01]  /*8200*/  UIADD3.X UR5, UPT, UPT, URZ, UR57, URZ, UP0, !UPT ;  /* 0x00000039ff057290 */ /* 0x000fe200087fe4ff */
[----:B------:R-:W-:Y:S01]  /*8210*/  UMOV UR10, UR46 ;  /* 0x0000002e000a7c82 */ /* 0x000fe20008000000 */
[----:B------:R-:W-:Y:S07]  /*8220*/  UMOV UR11, UR52 ;  /* 0x00000034000b7c82 */ /* 0x000fee0008000000 */
[----:B------:R2:W-:Y:S02]  /*8230*/  UTMASTG.3D [UR8], [UR4] ;  /* 0x00000008040073b5 */ /* 0x0005e40008010000 */
[----:B--2---:R0:W-:Y:S02]  /*8240*/  UTMACMDFLUSH ;  /* 0x00000000000079b7 */ /* 0x0041e40000000000 */
.L_x_110:
[----:B------:R-:W-:Y:S05]  /*8250*/  BSYNC.RECONVERGENT B0 ;  /* 0x0000000000007941 */ /* 0x000fea0003800200 */
.L_x_109:
[----:B------:R-:W-:Y:S01]  /*8260*/  UIADD3 UR4, UPT, UPT, UR39, 0x1, URZ ;  /* 0x0000000127047890 */ /* 0x000fe2000fffe0ff */
[----:B------:R-:W-:Y:S03]  /*8270*/  BSSY.RECONVERGENT B0, `(.L_x_111) ;  /* 0x0000008000007945 */ /* 0x000fe60003800200 */
[----:B------:R-:W-:Y:S04]  /*8280*/  UISETP.NE.AND UP0, UPT, UR4, 0x3, UPT ;  /* 0x000000030400788c */ /* 0x000fe8000bf05270 */
[----:B------:R-:W-:Y:S02]  /*8290*/  UISETP.EQ.XOR UP1, UPT, UR38, 0x3, !UP0 ;  /* 0x000000032600788c */ /* 0x000fe4000c722a70 */
[----:B------:R-:W-:Y:S02]  /*82a0*/  USEL UR36, UR4, URZ, UP0 ;  /* 0x000000ff04247287 */ /* 0x000fe40008000000 */
[----:B------:R-:W-:Y:S04]  /*82b0*/  USEL UR5, URZ, 0x1, !UP1 ;  /* 0x00000001ff057887 */ /* 0x000fe8000c800000 */
[----:B------:R-:W-:Y:S01]  /*82c0*/  ULOP3.LUT UR42, UR42, UR5, URZ, 0x3c, !UPT ;  /* 0x000000052a2a7292 */ /* 0x000fe2000f8e3cff */
[----:B------:R-:W-:Y:S11]  /*82d0*/  @P0 BRA `(.L_x_112) ;  /* 0x0000000000040947 */ /* 0x000ff60003800000 */
[----:B------:R-:W-:Y:S04]  /*82e0*/  DEPBAR.LE SB0, 0x1 ;  /* 0x000080400000791a */ /* 0x000fe80000000000 */
.L_x_112:
[----:B------:R-:W-:Y:S05]  /*82f0*/  BSYNC.RECONVERGENT B0 ;  /* 0x0000000000007941 */ /* 0x000fea0003800200 */
.L_x_111:
[----:B------:R-:W-:Y:S01]  /*8300*/  BAR.SYNC.DEFER_BLOCKING 0x1, 0x80 ;  /* 0x0042000000007b1d */ /* 0x000fe20000010000 */
[----:B------:R-:W-:Y:S01]  /*8310*/  UISETP.NE.AND UP0, UPT, UR41, -0x2, UPT ;  /* 0xfffffffe2900788c */ /* 0x000fe2000bf05270 */
[----:B------:R-:W-:Y:S08]  /*8320*/  IADD3 R45, PT, PT, R45, 0x1, RZ ;  /* 0x000000012d2d7810 */ /* 0x000ff00007ffe0ff */
[----:B------:R-:W-:Y:S05]  /*8330*/  BRA.U !UP0, `(.L_x_113) ;  /* 0x0000000108287547 */ /* 0x000fea000b800000 */
[----:B------:R-:W-:Y:S01]  /*8340*/  ISETP.NE.AND P0, PT, R104, RZ, PT ;  /* 0x000000ff6800720c */ /* 0x000fe20003f05270 */
[----:B------:R-:W-:Y:S01]  /*8350*/  IMAD.U32 R2, RZ, RZ, UR40 ;  /* 0x00000028ff027e24 */ /* 0x000fe2000f8e00ff */
[----:B------:R-:W-:Y:S01]  /*8360*/  UIADD3 UR4, UPT, UPT, UR40, 0x1, URZ ;  /* 0x0000000128047890 */ /* 0x000fe2000fffe0ff */
[----:B-1----:R-:W-:Y:S03]  /*8370*/  IMAD.U32 R0, RZ, RZ, UR53 ;  /* 0x00000035ff007e24 */ /* 0x002fe6000f8e00ff */
[----:B------:R-:W-:Y:S04]  /*8380*/  UISETP.NE.AND UP0, UPT, UR4, 0x3, UPT ;  /* 0x000000030400788c */ /* 0x000fe8000bf05270 */
[----:B------:R-:W-:Y:S03]  /*8390*/  USEL UR40, UR4, URZ, UP0 ;  /* 0x000000ff04287287 */ /* 0x000fe60008000000 */
[----:B------:R-:W-:Y:S05]  /*83a0*/  @P0 LEA R2, R2, UR37, 0x3 ;  /* 0x0000002502020c11 */ /* 0x000fea000f8e18ff */
[----:B------:R-:W-:Y:S05]  /*83b0*/  @P0 VIADD R2, R2, 0x58 ;  /* 0x0000005802020836 */ /* 0x000fea0000000000 */
[----:B------:R-:W-:Y:S04]  /*83c0*/  @P0 PRMT R0, R0, 0x654, R2 ;  /* 0x0000065400000816 */ /* 0x000fe80000000002 */
[----:B------:R2:W-:Y:S03]  /*83d0*/  @P0 SYNCS.ARRIVE.TRANS64.RED.A1T0 RZ, [R0+URZ], RZ ;  /* 0x000000ff00ff09a7 */ /* 0x0005e600081004ff */
.L_x_113:
[----:B------:R-:W-:Y:S01]  /*83e0*/  ISETP.NE.AND P2, PT, R101, RZ, PT ;  /* 0x000000ff6500720c */ /* 0x000fe20003f45270 */
[----:B-12---:R-:W-:Y:S01]  /*83f0*/  IMAD.IADD R0, R44, 0x1, R87 ;  /* 0x000000012c007824 */ /* 0x006fe200078e0257 */
[----:B------:R-:W-:Y:S01]  /*8400*/  ISETP.NE.AND P0, PT, R103, 0x2, PT ;  /* 0x000000026700780c */ /* 0x000fe20003f05270 */
[----:B------:R-:W-:Y:S01]  /*8410*/  UIADD3 UR41, UPT, UPT, UR41, 0x2, URZ ;  /* 0x0000000229297890 */ /* 0x000fe2000fffe0ff */
[----:B------:R-:W-:Y:S01]  /*8420*/  ISETP.NE.AND P1, PT, R45, 0x2, PT ;  /* 0x000000022d00780c */ /* 0x000fe20003f25270 */
[----:B------:R-:W-:Y:S01]  /*8430*/  IMAD.IADD R14, R43, 0x1, R86 ;  /* 0x000000012b0e7824 */ /* 0x000fe200078e0256 */
[----:B------:R-:W-:Y:S02]  /*8440*/  R2UR UR20, R0 ;  /* 0x00000000001472ca */ /* 0x000fe400000e0000 */
[----:B------:R-:W-:Y:S02]  /*8450*/  SEL R2, RZ, 0x1, P0 ;  /* 0x00000001ff027807 */ /* 0x000fe40000000000 */
[----:B------:R-:W-:Y:S02]  /*8460*/  SEL R0, RZ, 0x1, P1 ;  /* 0x00000001ff007807 */ /* 0x000fe40000800000 */
[----:B------:R-:W-:Y:S02]  /*8470*/  LOP3.LUT R96, R96, R2, RZ, 0x3c, !PT ;  /* 0x0000000260607212 */ /* 0x000fe400078e3cff */
[----:B------:R-:W-:Y:S02]  /*8480*/  @P2 R2UR UR52, R95 ;  /* 0x000000005f3422ca */ /* 0x000fe400000e0000 */
[----:B------:R-:W-:Y:S02]  /*8490*/  LOP3.LUT R97, R97, R0, RZ, 0x3c, !PT ;  /* 0x0000000061617212 */ /* 0x000fe400078e3cff */
[----:B------:R-:W-:Y:S02]  /*84a0*/  SEL R103, R103, RZ, P0 ;  /* 0x000000ff67677207 */ /* 0x000fe40000000000 */
[----:B------:R-:W-:Y:S01]  /*84b0*/  SEL R45, R45, RZ, P1 ;  /* 0x000000ff2d2d7207 */ /* 0x000fe20000800000 */
[----:B------:R-:W-:Y:S08]  /*84c0*/  @P2 BRA `(.L_x_114) ;  /* 0xffffffd800042947 */ /* 0x000ff0000383ffff */
[----:B------:R-:W-:-:S09]  /*84d0*/  UISETP.NE.AND UP0, UPT, UR54, URZ, UPT ;  /* 0x000000ff3600728c */ /* 0x000fd2000bf05270 */
[----:B------:R-:W-:Y:S05]  /*84e0*/  BRA.U !UP0, `(.L_x_115) ;  /* 0x0000000108487547 */ /* 0x000fea000b800000 */
[----:B------:R-:W1:Y:S02]  /*84f0*/  LDCU.64 UR4, c[0x0][0xc90] ;  /* 0x00019200ff0477ac */ /* 0x000e640008000a00 */
[----:B-1----:R-:W-:-:S04]  /*8500*/  UISETP.NE.U32.AND UP0, UPT, UR4, URZ, UPT ;  /* 0x000000ff0400728c */ /* 0x002fc8000bf05070 */
[----:B------:R-:W-:-:S09]  /*8510*/  UISETP.NE.AND.EX UP0, UPT, UR5, URZ, UPT, UP0 ;  /* 0x000000ff0500728c */ /* 0x000fd2000bf05300 */
[----:B------:R-:W-:Y:S05]  /*8520*/  BRA.U UP0, `(.L_x_116) ;  /* 0x00000001000c7547 */ /* 0x000fea000b800000 */
[----:B------:R-:W-:-:S13]  /*8530*/  FSETP.NEU.AND P0, PT, R49, RZ, PT ;  /* 0x000000ff3100720b */ /* 0x000fda0003f0d000 */
[----:B------:R-:W-:Y:S05]  /*8540*/  @!P0 EXIT ;  /* 0x000000000000894d */ /* 0x000fea0003800000 */
[----:B------:R-:W-:Y:S05]  /*8550*/  BRA `(.L_x_115) ;  /* 0x00000000002c7947 */ /* 0x000fea0003800000 */
.L_x_116:
[----:B------:R-:W-:Y:S01]  /*8560*/  ISETP.NE.AND P0, PT, R102, RZ, PT ;  /* 0x000000ff6600720c */ /* 0x000fe20003f05270 */
[----:B------:R-:W-:-:S12]  /*8570*/  BSSY.RECONVERGENT B0, `(.L_x_115) ;  /* 0x0000009000007945 */ /* 0x000fd80003800200 */
[----:B------:R-:W-:Y:S05]  /*8580*/  @P0 BRA `(.L_x_117) ;  /* 0x0000000000140947 */ /* 0x000fea0003800000 */
[----:B------:R-:W1:Y:S02]  /*8590*/  LDCU.64 UR4, c[0x0][0xc88] ;  /* 0x00019100ff0477ac */ /* 0x000e640008000a00 */
[----:B-1----:R-:W-:-:S04]  /*85a0*/  ISETP.NE.U32.AND P0, PT, RZ, UR4, PT ;  /* 0x00000004ff007c0c */ /* 0x002fc8000bf05070 */
[----:B------:R-:W-:-:S13]  /*85b0*/  ISETP.NE.AND.EX P0, PT, RZ, UR5, PT, P0 ;  /* 0x00000005ff007c0c */ /* 0x000fda000bf05300 */
[----:B------:R-:W-:Y:S05]  /*85c0*/  @!P0 EXIT ;  /* 0x000000000000894d */ /* 0x000fea0003800000 */
[----:B------:R-:W-:Y:S05]  /*85d0*/  BRA `(.L_x_118) ;  /* 0x0000000000087947 */ /* 0x000fea0003800000 */
.L_x_117:
[----:B------:R-:W-:-:S13]  /*85e0*/  FSETP.NEU.AND P0, PT, R49, RZ, PT ;  /* 0x000000ff3100720b */ /* 0x000fda0003f0d000 */
[----:B------:R-:W-:Y:S05]  /*85f0*/  @!P0 EXIT ;  /* 0x000000000000894d */ /* 0x000fea0003800000 */
.L_x_118:
[----:B------:R-:W-:Y:S05]  /*8600*/  BSYNC.RECONVERGENT B0 ;  /* 0x0000000000007941 */ /* 0x000fea0003800200 */
.L_x_115:
[----:B------:R-:W-:Y:S01]  /*8610*/  ULEA UR4, UR40, UR37, 0x3 ;  /* 0x0000002528047291 */ /* 0x000fe2000f8e18ff */
[----:B------:R-:W-:-:S04]  /*8620*/  DEPBAR.LE SB0, 0x0 ;  /* 0x000080000000791a */ /* 0x000fc80000000000 */
[----:B------:R-:W-:-:S04]  /*8630*/  UIADD3 UR4, UPT, UPT, UR4, 0x58, URZ ;  /* 0x0000005804047890 */ /* 0x000fc8000fffe0ff */
[----:B------:R-:W-:-:S09]  /*8640*/  UPRMT UR4, UR53, 0x654, UR4 ;  /* 0x0000065435047896 */ /* 0x000fd20008000004 */
[----:B------:R-:W-:Y:S01]  /*8650*/  SYNCS.ARRIVE.TRANS64.RED.A1T0 RZ, [UR4], RZ ;  /* 0x000000ffffff79a7 */ /* 0x000fe20008100404 */
[----:B------:R-:W-:Y:S05]  /*8660*/  EXIT ;  /* 0x000000000000794d */ /* 0x000fea0003800000 */
.L_x_19:
[----:B--2---:R2:W1:Y:S02]  /*8670*/  SYNCS.PHASECHK.TRANS64.TRYWAIT P0, [R2+URZ+0xd0], R3 ;  /* 0x0000d003020075a7 */ /* 0x00446400080011ff */
[----:B-1----:R-:W-:Y:S05]  /*8680*/  @!P0 NANOSLEEP.SYNCS 0x989680 ;  /* 0x009896800000895d */ /* 0x002fea0003900000 */
[----:B------:R-:W1:Y:S02]  /*8690*/  @!P0 SYNCS.PHASECHK.TRANS64 P0, [R2+URZ+0xd0], R3 ;  /* 0x0000d003020085a7 */ /* 0x000e6400080010ff */
[----:B-1----:R-:W-:Y:S05]  /*86a0*/  @!P0 BRA `(.L_x_19) ;  /* 0xfffffffc00f08947 */ /* 0x002fea000383ffff */
[----:B------:R-:W-:Y:S05]  /*86b0*/  BRA `(.L_x_119) ;  /* 0xffffff8c00d47947 */ /* 0x000fea000383ffff */
.L_x_22:
[----:B------:R-:W-:-:S07]  /*86c0*/  MOV R2, UR49 ;  /* 0x0000003100027c02 */ /* 0x000fce0008000f00 */
.L_x_120:
[----:B-1----:R1:W2:Y:S02]  /*86d0*/  SYNCS.PHASECHK.TRANS64.TRYWAIT P0, [R2+URZ+0x20], R4 ;  /* 0x00002004020075a7 */ /* 0x0022a400080011ff */
[----:B--2---:R-:W-:Y:S05]  /*86e0*/  @!P0 NANOSLEEP.SYNCS 0x989680 ;  /* 0x009896800000895d */ /* 0x004fea0003900000 */
[----:B------:R-:W2:Y:S02]  /*86f0*/  @!P0 SYNCS.PHASECHK.TRANS64 P0, [R2+URZ+0x20], R4 ;  /* 0x00002004020085a7 */ /* 0x000ea400080010ff */
[----:B--2---:R-:W-:Y:S05]  /*8700*/  @!P0 BRA `(.L_x_120) ;  /* 0xfffffffc00f08947 */ /* 0x004fea000383ffff */
[----:B------:R-:W-:Y:S05]  /*8710*/  BRA `(.L_x_21) ;  /* 0xffffff90002c7947 */ /* 0x000fea000383ffff */
.L_x_30:
[----:B------:R-:W-:-:S07]  /*8720*/  MOV R2, UR49 ;  /* 0x0000003100027c02 */ /* 0x000fce0008000f00 */
.L_x_121:
[----:B-1----:R1:W2:Y:S02]  /*8730*/  SYNCS.PHASECHK.TRANS64.TRYWAIT P0, [R2+URZ+0x20], R4 ;  /* 0x00002004020075a7 */ /* 0x0022a400080011ff */
[----:B--2---:R-:W-:Y:S05]  /*8740*/  @!P0 NANOSLEEP.SYNCS 0x989680 ;  /* 0x009896800000895d */ /* 0x004fea0003900000 */
[----:B------:R-:W2:Y:S02]  /*8750*/  @!P0 SYNCS.PHASECHK.TRANS64 P0, [R2+URZ+0x20], R4 ;  /* 0x00002004020085a7 */ /* 0x000ea400080010ff */
[----:B--2---:R-:W-:Y:S05]  /*8760*/  @!P0 BRA `(.L_x_121) ;  /* 0xfffffffc00f08947 */ /* 0x004fea000383ffff */
[----:B------:R-:W-:Y:S05]  /*8770*/  BRA `(.L_x_29) ;  /* 0xffffff94005c7947 */ /* 0x000fea000383ffff */
.L_x_36:
[----:B-1----:R1:W2:Y:S02]  /*8780*/  SYNCS.PHASECHK.TRANS64.TRYWAIT P0, [R2+URZ+0x80], R3 ;  /* 0x00008003020075a7 */ /* 0x0022a400080011ff */
[----:B--2---:R-:W-:Y:S05]  /*8790*/  @!P0 NANOSLEEP.SYNCS 0x989680 ;  /* 0x009896800000895d */ /* 0x004fea0003900000 */
[----:B------:R-:W2:Y:S02]  /*87a0*/  @!P0 SYNCS.PHASECHK.TRANS64 P0, [R2+URZ+0x80], R3 ;  /* 0x00008003020085a7 */ /* 0x000ea400080010ff */
[----:B--2---:R-:W-:Y:S05]  /*87b0*/  @!P0 BRA `(.L_x_36) ;  /* 0xfffffffc00f08947 */ /* 0x004fea000383ffff */
[----:B------:R-:W-:Y:S05]  /*87c0*/  BRA `(.L_x_122) ;  /* 0xffffff98006c7947 */ /* 0x000fea000383ffff */
.L_x_40:
[----:B----4-:R-:W-:-:S07]  /*87d0*/  MOV R0, UR4 ;  /* 0x0000000400007c02 */ /* 0x010fce0008000f00 */
.L_x_123:
[----:B-1----:R1:W2:Y:S02]  /*87e0*/  SYNCS.PHASECHK.TRANS64.TRYWAIT P0, [R0+URZ], R2 ;  /* 0x00000002000075a7 */ /* 0x0022a400080011ff */
[----:B--2---:R-:W-:Y:S05]  /*87f0*/  @!P0 NANOSLEEP.SYNCS 0x989680 ;  /* 0x009896800000895d */ /* 0x004fea0003900000 */
[----:B------:R-:W2:Y:S02]  /*8800*/  @!P0 SYNCS.PHASECHK.TRANS64 P0, [R0+URZ], R2 ;  /* 0x00000002000085a7 */ /* 0x000ea400080010ff */
[----:B--2---:R-:W-:Y:S05]  /*8810*/  @!P0 BRA `(.L_x_123) ;  /* 0xfffffffc00f08947 */ /* 0x004fea000383ffff */
[----:B------:R-:W-:Y:S05]  /*8820*/  BRA `(.L_x_124) ;  /* 0xffffff9c00e07947 */ /* 0x000fea000383ffff */
.L_x_41:
[----:B----4-:R-:W-:-:S07]  /*8830*/  MOV R0, UR5 ;  /* 0x0000000500007c02 */ /* 0x010fce0008000f00 */
.L_x_125:
[----:B-1----:R1:W2:Y:S02]  /*8840*/  SYNCS.PHASECHK.TRANS64.TRYWAIT P0, [R0+URZ], R3 ;  /* 0x00000003000075a7 */ /* 0x0022a400080011ff */
[----:B--2---:R-:W-:Y:S05]  /*8850*/  @!P0 NANOSLEEP.SYNCS 0x989680 ;  /* 0x009896800000895d */ /* 0x004fea0003900000 */
[----:B------:R-:W2:Y:S02]  /*8860*/  @!P0 SYNCS.PHASECHK.TRANS64 P0, [R0+URZ], R3 ;  /* 0x00000003000085a7 */ /* 0x000ea400080010ff */
[----:B--2---:R-:W-:Y:S05]  /*8870*/  @!P0 BRA `(.L_x_125) ;  /* 0xfffffffc00f08947 */ /* 0x004fea000383ffff */
[----:B------:R-:W-:Y:S05]  /*8880*/  BRA `(.L_x_126) ;  /* 0xffffff9c00ec7947 */ /* 0x000fea000383ffff */
.L_x_42:
[----:B----4-:R-:W-:-:S07]  /*8890*/  MOV R0, UR5 ;  /* 0x0000000500007c02 */ /* 0x010fce0008000f00 */
.L_x_127:
[----:B-1----:R1:W2:Y:S02]  /*88a0*/  SYNCS.PHASECHK.TRANS64.TRYWAIT P0, [R0+URZ], R3 ;  /* 0x00000003000075a7 */ /* 0x0022a400080011ff */
[----:B--2---:R-:W-:Y:S05]  /*88b0*/  @!P0 NANOSLEEP.SYNCS 0x989680 ;  /* 0x009896800000895d */ /* 0x004fea0003900000 */
[----:B------:R-:W2:Y:S02]  /*88c0*/  @!P0 SYNCS.PHASECHK.TRANS64 P0, [R0+URZ], R3 ;  /* 0x00000003000085a7 */ /* 0x000ea400080010ff */
[----:B--2---:R-:W-:Y:S05]  /*88d0*/  @!P0 BRA `(.L_x_127) ;  /* 0xfffffffc00f08947 */ /* 0x004fea000383ffff */
[----:B------:R-:W-:Y:S05]  /*88e0*/  BRA `(.L_x_128) ;  /* 0xffffff9c00f87947 */ /* 0x000fea000383ffff */
.L_x_45:
[----:B-1----:R1:W2:Y:S02]  /*88f0*/  SYNCS.PHASECHK.TRANS64.TRYWAIT P0, [R0+URZ+0xc0], R4 ;  /* 0x0000c004000075a7 */ /* 0x0022a400080011ff */
[----:B--2---:R-:W-:Y:S05]  /*8900*/  @!P0 NANOSLEEP.SYNCS 0x989680 ;  /* 0x009896800000895d */ /* 0x004fea0003900000 */
[----:B------:R-:W2:Y:S02]  /*8910*/  @!P0 SYNCS.PHASECHK.TRANS64 P0, [R0+URZ+0xc0], R4 ;  /* 0x0000c004000085a7 */ /* 0x000ea400080010ff */
[----:B--2---:R-:W-:Y:S05]  /*8920*/  @!P0 BRA `(.L_x_45) ;  /* 0xfffffffc00f08947 */ /* 0x004fea000383ffff */
[----:B------:R-:W-:Y:S05]  /*8930*/  BRA `(.L_x_129) ;  /* 0xffffffa000547947 */ /* 0x000fea000383ffff */
.L_x_46:
[----:B------:R-:W-:-:S07]  /*8940*/  MOV R0, UR4 ;  /* 0x0000000400007c02 */ /* 0x000fce0008000f00 */
.L_x_130:
[----:B-1----:R1:W2:Y:S02]  /*8950*/  SYNCS.PHASECHK.TRANS64.TRYWAIT P0, [R0+URZ+0x90], R5 ;  /* 0x00009005000075a7 */ /* 0x0022a400080011ff */
[----:B--2---:R-:W-:Y:S05]  /*8960*/  @!P0 NANOSLEEP.SYNCS 0x989680 ;  /* 0x009896800000895d */ /* 0x004fea0003900000 */
[----:B------:R-:W2:Y:S02]  /*8970*/  @!P0 SYNCS.PHASECHK.TRANS64 P0, [R0+URZ+0x90], R5 ;  /* 0x00009005000085a7 */ /* 0x000ea400080010ff */
[----:B--2---:R-:W-:Y:S05]  /*8980*/  @!P0 BRA `(.L_x_130) ;  /* 0xfffffffc00f08947 */ /* 0x004fea000383ffff */
[----:B------:R-:W-:Y:S05]  /*8990*/  BRA `(.L_x_131) ;  /* 0xffffffa000647947 */ /* 0x000fea000383ffff */
.L_x_47:
[----:B-1----:R1:W2:Y:S02]  /*89a0*/  SYNCS.PHASECHK.TRANS64.TRYWAIT P1, [R0+URZ+0x80], R4 ;  /* 0x00008004000075a7 */ /* 0x0022a400080211ff */
[----:B--2---:R-:W-:Y:S05]  /*89b0*/  @!P1 NANOSLEEP.SYNCS 0x989680 ;  /* 0x009896800000995d */ /* 0x004fea0003900000 */
[----:B------:R-:W2:Y:S02]  /*89c0*/  @!P1 SYNCS.PHASECHK.TRANS64 P1, [R0+URZ+0x80], R4 ;  /* 0x00008004000095a7 */ /* 0x000ea400080210ff */
[----:B--2---:R-:W-:Y:S05]  /*89d0*/  @!P1 BRA `(.L_x_47) ;  /* 0xfffffffc00f09947 */ /* 0x004fea000383ffff */
[----:B------:R-:W-:Y:S05]  /*89e0*/  BRA `(.L_x_132) ;  /* 0xffffffa000947947 */ /* 0x000fea000383ffff */
.L_x_50:
[----:B------:R-:W-:-:S07]  /*89f0*/  MOV R0, UR4 ;  /* 0x0000000400007c02 */ /* 0x000fce0008000f00 */
.L_x_133:
[----:B-1----:R1:W2:Y:S02]  /*8a00*/  SYNCS.PHASECHK.TRANS64.TRYWAIT P0, [R0+URZ+0x90], R2 ;  /* 0x00009002000075a7 */ /* 0x0022a400080011ff */
[----:B--2---:R-:W-:Y:S05]  /*8a10*/  @!P0 NANOSLEEP.SYNCS 0x989680 ;  /* 0x009896800000895d */ /* 0x004fea0003900000 */
[----:B------:R-:W2:Y:S02]  /*8a20*/  @!P0 SYNCS.PHASECHK.TRANS64 P0, [R0+URZ+0x90], R2 ;  /* 0x00009002000085a7 */ /* 0x000ea400080010ff */
[----:B--2---:R-:W-:Y:S05]  /*8a30*/  @!P0 BRA `(.L_x_133) ;  /* 0xfffffffc00f08947 */ /* 0x004fea000383ffff */
[----:B------:R-:W-:Y:S05]  /*8a40*/  BRA `(.L_x_49) ;  /* 0xffffffa000e87947 */ /* 0x000fea000383ffff */
.L_x_57:
[----:B-1----:R1:W2:Y:S02]  /*8a50*/  SYNCS.PHASECHK.TRANS64.TRYWAIT P0, [R2+URZ+0x80], R3 ;  /* 0x00008003020075a7 */ /* 0x0022a400080011ff */
[----:B--2---:R-:W-:Y:S05]  /*8a60*/  @!P0 NANOSLEEP.SYNCS 0x989680 ;  /* 0x009896800000895d */ /* 0x004fea0003900000 */
[----:B------:R-:W2:Y:S02]  /*8a70*/  @!P0 SYNCS.PHASECHK.TRANS64 P0, [R2+URZ+0x80], R3 ;  /* 0x00008003020085a7 */ /* 0x000ea400080010ff */
[----:B--2---:R-:W-:Y:S05]  /*8a80*/  @!P0 BRA `(.L_x_57) ;  /* 0xfffffffc00f08947 */ /* 0x004fea000383ffff */
[----:B------:R-:W-:Y:S05]  /*8a90*/  BRA `(.L_x_134) ;  /* 0xffffffac00247947 */ /* 0x000fea000383ffff */
.L_x_60:
[----:B------:R-:W-:-:S13]  /*8aa0*/  R2UR UR4, R2 ;  /* 0x00000000020472ca */ /* 0x000fda00000e0000 */
[----:B------:R-:W-:-:S07]  /*8ab0*/  MOV R4, UR4 ;  /* 0x0000000400047c02 */ /* 0x000fce0008000f00 */
.L_x_135:
[----:B-1----:R1:W2:Y:S02]  /*8ac0*/  SYNCS.PHASECHK.TRANS64.TRYWAIT P0, [R4+URZ+0xb0], R3 ;  /* 0x0000b003040075a7 */ /* 0x0022a400080011ff */
[----:B--2---:R-:W-:Y:S05]  /*8ad0*/  @!P0 NANOSLEEP.SYNCS 0x989680 ;  /* 0x009896800000895d */ /* 0x004fea0003900000 */
[----:B------:R-:W2:Y:S02]  /*8ae0*/  @!P0 SYNCS.PHASECHK.TRANS64 P0, [R4+URZ+0xb0], R3 ;  /* 0x0000b003040085a7 */ /* 0x000ea400080010ff */
[----:B--2---:R-:W-:Y:S05]  /*8af0*/  @!P0 BRA `(.L_x_135) ;  /* 0xfffffffc00f08947 */ /* 0x004fea000383ffff */
[----:B------:R-:W-:Y:S05]  /*8b00*/  BRA `(.L_x_136) ;  /* 0xffffffb000907947 */ /* 0x000fea000383ffff */
.L_x_63:
[----:B------:R-:W-:Y:S07]  /*8b10*/  MOV R3, UR7 ;  /* 0x0000000700037c02 */ /* 0x000fee0008000f00 */
.L_x_137:
[----:B-1----:R1:W2:Y:S02]  /*8b20*/  SYNCS.PHASECHK.TRANS64.TRYWAIT P0, [R3+URZ], R4 ;  /* 0x00000004030075a7 */ /* 0x0022a400080011ff */
[----:B--2---:R-:W-:Y:S05]  /*8b30*/  @!P0 NANOSLEEP.SYNCS 0x989680 ;  /* 0x009896800000895d */ /* 0x004fea0003900000 */
[----:B------:R-:W2:Y:S02]  /*8b40*/  @!P0 SYNCS.PHASECHK.TRANS64 P0, [R3+URZ], R4 ;  /* 0x00000004030085a7 */ /* 0x000ea400080010ff */
[----:B--2---:R-:W-:Y:S05]  /*8b50*/  @!P0 BRA `(.L_x_137) ;  /* 0xfffffffc00f08947 */ /* 0x004fea000383ffff */
[----:B------:R-:W-:Y:S05]  /*8b60*/  BRA `(.L_x_62) ;  /* 0xffffffb400907947 */ /* 0x000fea000383ffff */
.L_x_66:
[----:B------:R-:W-:-:S07]  /*8b70*/  MOV R0, UR4 ;  /* 0x0000000400007c02 */ /* 0x000fce0008000f00 */
.L_x_138:
[----:B-1----:R1:W4:Y:S02]  /*8b80*/  SYNCS.PHASECHK.TRANS64.TRYWAIT P0, [R0+URZ], R2 ;  /* 0x00000002000075a7 */ /* 0x00232400080011ff */
[----:B----4-:R-:W-:Y:S05]  /*8b90*/  @!P0 NANOSLEEP.SYNCS 0x989680 ;  /* 0x009896800000895d */ /* 0x010fea0003900000 */
[----:B------:R-:W4:Y:S02]  /*8ba0*/  @!P0 SYNCS.PHASECHK.TRANS64 P0, [R0+URZ], R2 ;  /* 0x00000002000085a7 */ /* 0x000f2400080010ff */
[----:B----4-:R-:W-:Y:S05]  /*8bb0*/  @!P0 BRA `(.L_x_138) ;  /* 0xfffffffc00f08947 */ /* 0x010fea000383ffff */
[----:B------:R-:W-:Y:S05]  /*8bc0*/  BRA `(.L_x_139) ;  /* 0xffffffbc00247947 */ /* 0x000fea000383ffff */
.L_x_67:
[----:B------:R-:W-:-:S07]  /*8bd0*/  MOV R0, UR4 ;  /* 0x0000000400007c02 */ /* 0x000fce0008000f00 */
.L_x_140:
[----:B-1----:R1:W4:Y:S02]  /*8be0*/  SYNCS.PHASECHK.TRANS64.TRYWAIT P0, [R0+URZ], R2 ;  /* 0x00000002000075a7 */ /* 0x00232400080011ff */
[----:B----4-:R-:W-:Y:S05]  /*8bf0*/  @!P0 NANOSLEEP.SYNCS 0x989680 ;  /* 0x009896800000895d */ /* 0x010fea0003900000 */
[----:B------:R-:W4:Y:S02]  /*8c00*/  @!P0 SYNCS.PHASECHK.TRANS64 P0, [R0+URZ], R2 ;  /* 0x00000002000085a7 */ /* 0x000f2400080010ff */
[----:B----4-:R-:W-:Y:S05]  /*8c10*/  @!P0 BRA `(.L_x_140) ;  /* 0xfffffffc00f08947 */ /* 0x010fea000383ffff */
[----:B------:R-:W-:Y:S05]  /*8c20*/  BRA `(.L_x_141) ;  /* 0xffffffbc00347947 */ /* 0x000fea000383ffff */
.L_x_72:
[----:B--2---:R2:W3:Y:S02]  /*8c30*/  SYNCS.PHASECHK.TRANS64.TRYWAIT P0, [R0+URZ+0x80], R2 ;  /* 0x00008002000075a7 */ /* 0x0044e400080011ff */
[----:B---3--:R-:W-:Y:S05]  /*8c40*/  @!P0 NANOSLEEP.SYNCS 0x989680 ;  /* 0x009896800000895d */ /* 0x008fea0003900000 */
[----:B------:R-:W3:Y:S02]  /*8c50*/  @!P0 SYNCS.PHASECHK.TRANS64 P0, [R0+URZ+0x80], R2 ;  /* 0x00008002000085a7 */ /* 0x000ee400080010ff */
[----:B---3--:R-:W-:Y:S05]  /*8c60*/  @!P0 BRA `(.L_x_72) ;  /* 0xfffffffc00f08947 */ /* 0x008fea000383ffff */
[----:B------:R-:W-:Y:S05]  /*8c70*/  BRA `(.L_x_142) ;  /* 0xffffffc0002c7947 */ /* 0x000fea000383ffff */
.L_x_75:
[----:B------:R-:W-:Y:S07]  /*8c80*/  MOV R0, UR13 ;  /* 0x0000000d00007c02 */ /* 0x000fee0008000f00 */
.L_x_143:
[----:B--2---:R2:W3:Y:S02]  /*8c90*/  SYNCS.PHASECHK.TRANS64.TRYWAIT P0, [R0+URZ+0x78], R2 ;  /* 0x00007802000075a7 */ /* 0x0044e400080011ff */
[----:B---3--:R-:W-:Y:S05]  /*8ca0*/  @!P0 NANOSLEEP.SYNCS 0x989680 ;  /* 0x009896800000895d */ /* 0x008fea0003900000 */
[----:B------:R-:W3:Y:S02]  /*8cb0*/  @!P0 SYNCS.PHASECHK.TRANS64 P0, [R0+URZ+0x78], R2 ;  /* 0x00007802000085a7 */ /* 0x000ee400080010ff */
[----:B---3--:R-:W-:Y:S05]  /*8cc0*/  @!P0 BRA `(.L_x_143) ;  /* 0xfffffffc00f08947 */ /* 0x008fea000383ffff */
[----:B------:R-:W-:Y:S05]  /*8cd0*/  BRA `(.L_x_74) ;  /* 0xffffffc4000c7947 */ /* 0x000fea000383ffff */
.L_x_78:
[----:B------:R-:W-:Y:S07]  /*8ce0*/  MOV R0, UR4 ;  /* 0x0000000400007c02 */ /* 0x000fee0008000f00 */
.L_x_144:
[----:B-1----:R1:W2:Y:S02]  /*8cf0*/  SYNCS.PHASECHK.TRANS64.TRYWAIT P0, [R0+URZ+0x58], R9 ;  /* 0x00005809000075a7 */ /* 0x0022a400080011ff */
[----:B--2---:R-:W-:Y:S05]  /*8d00*/  @!P0 NANOSLEEP.SYNCS 0x989680 ;  /* 0x009896800000895d */ /* 0x004fea0003900000 */
[----:B------:R-:W2:Y:S02]  /*8d10*/  @!P0 SYNCS.PHASECHK.TRANS64 P0, [R0+URZ+0x58], R9 ;  /* 0x00005809000085a7 */ /* 0x000ea400080010ff */
[----:B--2---:R-:W-:Y:S05]  /*8d20*/  @!P0 BRA `(.L_x_144) ;  /* 0xfffffffc00f08947 */ /* 0x004fea000383ffff */
[----:B------:R-:W-:Y:S05]  /*8d30*/  BRA `(.L_x_145) ;  /* 0xffffffc400807947 */ /* 0x000fea000383ffff */
.L_x_79:
[----:B------:R-:W-:Y:S07]  /*8d40*/  MOV R0, UR6 ;  /* 0x0000000600007c02 */ /* 0x000fee0008000f00 */
.L_x_146:
[----:B-1----:R1:W2:Y:S02]  /*8d50*/  SYNCS.PHASECHK.TRANS64.TRYWAIT P0, [R0+URZ+0x58], R14 ;  /* 0x0000580e000075a7 */ /* 0x0022a400080011ff */
[----:B--2---:R-:W-:Y:S05]  /*8d60*/  @!P0 NANOSLEEP.SYNCS 0x989680 ;  /* 0x009896800000895d */ /* 0x004fea0003900000 */
[----:B------:R-:W2:Y:S02]  /*8d70*/  @!P0 SYNCS.PHASECHK.TRANS64 P0, [R0+URZ+0x58], R14 ;  /* 0x0000580e000085a7 */ /* 0x000ea400080010ff */
[----:B--2---:R-:W-:Y:S05]  /*8d80*/  @!P0 BRA `(.L_x_146) ;  /* 0xfffffffc00f08947 */ /* 0x004fea000383ffff */
[----:B------:R-:W-:Y:S05]  /*8d90*/  BRA `(.L_x_147) ;  /* 0xffffffc800207947 */ /* 0x000fea000383ffff */
.L_x_81:
[----:B------:R-:W-:-:S07]  /*8da0*/  MOV R0, UR4 ;  /* 0x0000000400007c02 */ /* 0x000fce0008000f00 */
.L_x_148:
[----:B-1----:R1:W3:Y:S02]  /*8db0*/  SYNCS.PHASECHK.TRANS64.TRYWAIT P0, [R0+URZ], R2 ;  /* 0x00000002000075a7 */ /* 0x0022e400080011ff */
[----:B---3--:R-:W-:Y:S05]  /*8dc0*/  @!P0 NANOSLEEP.SYNCS 0x989680 ;  /* 0x009896800000895d */ /* 0x008fea0003900000 */
[----:B------:R-:W3:Y:S02]  /*8dd0*/  @!P0 SYNCS.PHASECHK.TRANS64 P0, [R0+URZ], R2 ;  /* 0x00000002000085a7 */ /* 0x000ee400080010ff */
[----:B---3--:R-:W-:Y:S05]  /*8de0*/  @!P0 BRA `(.L_x_148) ;  /* 0xfffffffc00f08947 */ /* 0x008fea000383ffff */
[----:B------:R-:W-:Y:S05]  /*8df0*/  BRA `(.L_x_149) ;  /* 0xffffffc800b07947 */ /* 0x000fea000383ffff */
.L_x_82:
[----:B------:R-:W-:-:S07]  /*8e00*/  MOV R0, UR5 ;  /* 0x0000000500007c02 */ /* 0x000fce0008000f00 */
.L_x_150:
[----:B-1----:R1:W3:Y:S02]  /*8e10*/  SYNCS.PHASECHK.TRANS64.TRYWAIT P0, [R0+URZ], R2 ;  /* 0x00000002000075a7 */ /* 0x0022e400080011ff */
[----:B---3--:R-:W-:Y:S05]  /*8e20*/  @!P0 NANOSLEEP.SYNCS 0x989680 ;  /* 0x009896800000895d */ /* 0x008fea0003900000 */
[----:B------:R-:W3:Y:S02]  /*8e30*/  @!P0 SYNCS.PHASECHK.TRANS64 P0, [R0+URZ], R2 ;  /* 0x00000002000085a7 */ /* 0x000ee400080010ff */
[----:B---3--:R-:W-:Y:S05]  /*8e40*/  @!P0 BRA `(.L_x_150) ;  /* 0xfffffffc00f08947 */ /* 0x008fea000383ffff */
[----:B------:R-:W-:Y:S05]  /*8e50*/  BRA `(.L_x_151) ;  /* 0xffffffc800bc7947 */ /* 0x000fea000383ffff */
.L_x_84:
[----:B--2---:R2:W4:Y:S02]  /*8e60*/  SYNCS.PHASECHK.TRANS64.TRYWAIT P0, [R0+URZ+0x80], R2 ;  /* 0x00008002000075a7 */ /* 0x00452400080011ff */
[----:B----4-:R-:W-:Y:S05]  /*8e70*/  @!P0 NANOSLEEP.SYNCS 0x989680 ;  /* 0x009896800000895d */ /* 0x010fea0003900000 */
[----:B------:R-:W4:Y:S02]  /*8e80*/  @!P0 SYNCS.PHASECHK.TRANS64 P0, [R0+URZ+0x80], R2 ;  /* 0x00008002000085a7 */ /* 0x000f2400080010ff */
[----:B----4-:R-:W-:Y:S05]  /*8e90*/  @!P0 BRA `(.L_x_84) ;  /* 0xfffffffc00f08947 */ /* 0x010fea000383ffff */
[----:B------:R-:W-:Y:S05]  /*8ea0*/  BRA `(.L_x_152) ;  /* 0xffffffcc00a07947 */ /* 0x000fea000383ffff */
.L_x_94:
[----:B-1----:R1:W3:Y:S02]  /*8eb0*/  SYNCS.PHASECHK.TRANS64.TRYWAIT P1, [R0+URZ+0x40], R3 ;  /* 0x00004003000075a7 */ /* 0x0022e400080211ff */
[----:B---3--:R-:W-:Y:S05]  /*8ec0*/  @!P1 NANOSLEEP.SYNCS 0x989680 ;  /* 0x009896800000995d */ /* 0x008fea0003900000 */
[----:B------:R-:W3:Y:S02]  /*8ed0*/  @!P1 SYNCS.PHASECHK.TRANS64 P1, [R0+URZ+0x40], R3 ;  /* 0x00004003000095a7 */ /* 0x000ee400080210ff */
[----:B---3--:R-:W-:Y:S05]  /*8ee0*/  @!P1 BRA `(.L_x_94) ;  /* 0xfffffffc00f09947 */ /* 0x008fea000383ffff */
[----:B------:R-:W-:Y:S05]  /*8ef0*/  BRA `(.L_x_93) ;  /* 0xffffffd800cc7947 */ /* 0x000fea000383ffff */
.L_x_96:
[----:B-1----:R1:W4:Y:S02]  /*8f00*/  SYNCS.PHASECHK.TRANS64.TRYWAIT P0, [R73+URZ+0xa0], R2 ;  /* 0x0000a002490075a7 */ /* 0x00232400080011ff */
[----:B----4-:R-:W-:Y:S05]  /*8f10*/  @!P0 NANOSLEEP.SYNCS 0x989680 ;  /* 0x009896800000895d */ /* 0x010fea0003900000 */
[----:B------:R-:W4:Y:S02]  /*8f20*/  @!P0 SYNCS.PHASECHK.TRANS64 P0, [R73+URZ+0xa0], R2 ;  /* 0x0000a002490085a7 */ /* 0x000f2400080010ff */
[----:B----4-:R-:W-:Y:S05]  /*8f30*/  @!P0 BRA `(.L_x_96) ;  /* 0xfffffffc00f08947 */ /* 0x010fea000383ffff */
[----:B------:R-:W-:Y:S05]  /*8f40*/  BRA `(.L_x_95) ;  /* 0xffffffdc00047947 */ /* 0x000fea000383ffff */
.L_x_107:
[----:B--2---:R2:W4:Y:S02]  /*8f50*/  SYNCS.PHASECHK.TRANS64.TRYWAIT P0, [R2+URZ+0x40], R107 ;  /* 0x0000406b020075a7 */ /* 0x00452400080011ff */
[----:B----4-:R-:W-:Y:S05]  /*8f60*/  @!P0 NANOSLEEP.SYNCS 0x989680 ;  /* 0x009896800000895d */ /* 0x010fea0003900000 */
[----:B------:R-:W4:Y:S02]  /*8f70*/  @!P0 SYNCS.PHASECHK.TRANS64 P0, [R2+URZ+0x40], R107 ;  /* 0x0000406b020085a7 */ /* 0x000f2400080010ff */
[----:B----4-:R-:W-:Y:S05]  /*8f80*/  @!P0 BRA `(.L_x_107) ;  /* 0xfffffffc00f08947 */ /* 0x010fea000383ffff */
[----:B------:R-:W-:Y:S05]  /*8f90*/  BRA `(.L_x_106) ;  /* 0xffffffe400ec7947 */ /* 0x000fea000383ffff */
        .weak           $__internal_0_$__cuda_sm10x_tcgen05_guardrail_trap_col_being_dealloced_not_returned_by_alloc
        .type           $__internal_0_$__cuda_sm10x_tcgen05_guardrail_trap_col_being_dealloced_not_returned_by_alloc,@function
        .size           $__internal_0_$__cuda_sm10x_tcgen05_guardrail_trap_col_being_dealloced_not_returned_by_alloc,($__internal_1_$__cuda_sm10x_tcgen05_guardrail_trap_phase_invalid_during_alloc - $__internal_0_$__cuda_sm10x_tcgen05_guardrail_trap_col_being_dealloced_not_returned_by_alloc)
$__internal_0_$__cuda_sm10x_tcgen05_guardrail_trap_col_being_dealloced_not_returned_by_alloc:
[----:B------:R-:W-:Y:S05]  /*8fa0*/  BPT.TRAP 0x1 ;  /* 0x000000040000795c */ /* 0x000fea0000300000 */
[----:B------:R-:W-:-:S04]  /*8fb0*/  HFMA2 R3, -RZ, RZ, 0, 0 ;  /* 0x00000000ff037431 */ /* 0x000fc800000001ff */
[----:B------:R-:W-:Y:S05]  /*8fc0*/  RET.REL.NODEC R2 `(_ZN7cutlass13device_kernelINS_4gemm6kernel13GemmUniversalIN4cute5tupleIJiiiiEEENS1_10collective13CollectiveMmaINS1_46MainloopSm100TmaUmmaWarpSpecializedBlockScaledILi4ELi2ELi2ENS5_IJNS4_1CILi1EEESB_SB_EEEEENS5_IJNSA_ILi128EEENSA_ILi64EEENSA_ILi256EEEEEENS5_IJNS_12float_e5m2_tENS_13float_ue8m0_tEEEENS5_IJNS5_IJlSB_lEEENS4_6LayoutINS5_IJNS5_IJNS5_IJNSA_ILi32EEENSA_ILi4EEEEEEiEEESQ_NS5_IJSB_iEEEEEENS5_IJNS5_IJNS5_IJNSA_ILi16EEESO_EEEiEEENS5_IJNS5_IJNSA_ILi0EEESB_EEENSA_ILi512EEEEEENS5_IJSW_iEEEEEEEEEEESK_S13_NS4_8TiledMMAINS4_8MMA_AtomIJNS4_21SM100_MMA_MXF8F6F4_SSISI_SI_fSJ_Li128ELi64ELNS4_4UMMA5MajorE0ELS18_0ELNS17_7ScaleInE0ELS19_0EEEEEENSM_ISC_NS5_IJSW_SW_SW_EEEEENS5_IJNS4_10UnderscoreES1E_S1E_EEEEENS5_IJNS4_13SM90_TMA_LOADES1H_EEENS5_IJNS4_14ComposedLayoutINS4_7SwizzleILi3ELi4ELi3EEENS4_18smem_ptr_flag_bitsILi8EEENSM_INS5_IJNSA_ILi8EEESE_EEENS5_IJSE_SB_EEEEEEENSM_INS5_IJNS5_IJNS5_IJSP_SB_EEENS5_IJSN_SB_EEEEEESB_NS5_IJSO_NSA_ILi2EEEEEEEEENS5_IJNS5_IJNS5_IJSU_SY_EEESX_EEESW_NS5_IJSB_SY_EEEEEEEEEEEvNS4_8identityES1I_S24_vS25_EENS_8epilogue10collective18CollectiveEpilogueINS27_23Sm100TmaWarpSpecializedILi3ELi2ELi32ELb1ELb0EEEJSH_NS5_IJNSM_ISE_SB_EENSM_ISN_SB_EEEEENS_10bfloat16_tESL_S2F_SL_NS27_6fusion15FusionCallbacksIS2B_NS2G_17LinearCombinationIS2F_fS2F_fLNS_15FloatRoundStyleE2EEESH_S2E_JEEENS4_5SM1004TMEM4LOAD26SM100_TMEM_LOAD_32dp32b32xES1H_NS1J_INS1K_ILi2ELi4ELi3EEENS1M_ILi16EEENSM_INS5_IJS1O_SN_EEES1U_EEEENS4_39AutoVectorizingCopyWithAssumedAlignmentILi128EEENS4_14SM90_TMA_STOREES2U_S2W_S2W_EEEvvEEEEvNT_6ParamsE) ;  /* 0xffffff70020c7950 */ /* 0x000fea0003c3ffff */
        .weak           $__internal_1_$__cuda_sm10x_tcgen05_guardrail_trap_phase_invalid_during_alloc
        .type           $__internal_1_$__cuda_sm10x_tcgen05_guardrail_trap_phase_invalid_during_alloc,@function
        .size           $__internal_1_$__cuda_sm10x_tcgen05_guardrail_trap_phase_invalid_during_alloc,($__internal_2_$__cuda_sm10x_tcgen05_guardrail_trap_unallocated_columns_being_dealloced - $__internal_1_$__cuda_sm10x_tcgen05_guardrail_trap_phase_invalid_during_alloc)
$__internal_1_$__cuda_sm10x_tcgen05_guardrail_trap_phase_invalid_during_alloc:
[----:B------:R-:W-:Y:S05]  /*8fd0*/  BPT.TRAP 0x1 ;  /* 0x000000040000795c */ /* 0x000fea0000300000 */
[----:B------:R-:W-:-:S04]  /*8fe0*/  MOV R3, 0x0 ;  /* 0x0000000000037802 */ /* 0x000fc80000000f00 */
[----:B------:R-:W-:Y:S05]  /*8ff0*/  RET.REL.NODEC R2 `(_ZN7cutlass13device_kernelINS_4gemm6kernel13GemmUniversalIN4cute5tupleIJiiiiEEENS1_10collective13CollectiveMmaINS1_46MainloopSm100TmaUmmaWarpSpecializedBlockScaledILi4ELi2ELi2ENS5_IJNS4_1CILi1EEESB_SB_EEEEENS5_IJNSA_ILi128EEENSA_ILi64EEENSA_ILi256EEEEEENS5_IJNS_12float_e5m2_tENS_13float_ue8m0_tEEEENS5_IJNS5_IJlSB_lEEENS4_6LayoutINS5_IJNS5_IJNS5_IJNSA_ILi32EEENSA_ILi4EEEEEEiEEESQ_NS5_IJSB_iEEEEEENS5_IJNS5_IJNS5_IJNSA_ILi16EEESO_EEEiEEENS5_IJNS5_IJNSA_ILi0EEESB_EEENSA_ILi512EEEEEENS5_IJSW_iEEEEEEEEEEESK_S13_NS4_8TiledMMAINS4_8MMA_AtomIJNS4_21SM100_MMA_MXF8F6F4_SSISI_SI_fSJ_Li128ELi64ELNS4_4UMMA5MajorE0ELS18_0ELNS17_7ScaleInE0ELS19_0EEEEEENSM_ISC_NS5_IJSW_SW_SW_EEEEENS5_IJNS4_10UnderscoreES1E_S1E_EEEEENS5_IJNS4_13SM90_TMA_LOADES1H_EEENS5_IJNS4_14ComposedLayoutINS4_7SwizzleILi3ELi4ELi3EEENS4_18smem_ptr_flag_bitsILi8EEENSM_INS5_IJNSA_ILi8EEESE_EEENS5_IJSE_SB_EEEEEEENSM_INS5_IJNS5_IJNS5_IJSP_SB_EEENS5_IJSN_SB_EEEEEESB_NS5_IJSO_NSA_ILi2EEEEEEEEENS5_IJNS5_IJNS5_IJSU_SY_EEESX_EEESW_NS5_IJSB_SY_EEEEEEEEEEEvNS4_8identityES1I_S24_vS25_EENS_8epilogue10collective18CollectiveEpilogueINS27_23Sm100TmaWarpSpecializedILi3ELi2ELi32ELb1ELb0EEEJSH_NS5_IJNSM_ISE_SB_EENSM_ISN_SB_EEEEENS_10bfloat16_tESL_S2F_SL_NS27_6fusion15FusionCallbacksIS2B_NS2G_17LinearCombinationIS2F_fS2F_fLNS_15FloatRoundStyleE2EEESH_S2E_JEEENS4_5SM1004TMEM4LOAD26SM100_TMEM_LOAD_32dp32b32xES1H_NS1J_INS1K_ILi2ELi4ELi3EEENS1M_ILi16EEENSM_INS5_IJS1O_SN_EEES1U_EEEENS4_39AutoVectorizingCopyWithAssumedAlignmentILi128EEENS4_14SM90_TMA_STOREES2U_S2W_S2W_EEEvvEEEEvNT_6ParamsE) ;  /* 0xffffff7002007950 */ /* 0x000fea0003c3ffff */
        .weak           $__internal_2_$__cuda_sm10x_tcgen05_guardrail_trap_unallocated_columns_being_dealloced
        .type           $__internal_2_$__cuda_sm10x_tcgen05_guardrail_trap_unallocated_columns_being_dealloced,@function
        .size           $__internal_2_$__cuda_sm10x_tcgen05_guardrail_trap_unallocated_columns_being_dealloced,(.L_x_154 - $__internal_2_$__cuda_sm10x_tcgen05_guardrail_trap_unallocated_columns_being_dealloced)
$__internal_2_$__cuda_sm10x_tcgen05_guardrail_trap_unallocated_columns_being_dealloced:
[----:B------:R-:W-:Y:S05]  /*9000*/  BPT.TRAP 0x1 ;  /* 0x000000040000795c */ /* 0x000fea0000300000 */
[----:B------:R-:W-:-:S04]  /*9010*/  HFMA2 R3, -RZ, RZ, 0, 0 ;  /* 0x00000000ff037431 */ /* 0x000fc800000001ff */
[----:B------:R-:W-:Y:S05]  /*9020*/  RET.REL.NODEC R2 `(_ZN7cutlass13device_kernelINS_4gemm6kernel13GemmUniversalIN4cute5tupleIJiiiiEEENS1_10collective13CollectiveMmaINS1_46MainloopSm100TmaUmmaWarpSpecializedBlockScaledILi4ELi2ELi2ENS5_IJNS4_1CILi1EEESB_SB_EEEEENS5_IJNSA_ILi128EEENSA_ILi64EEENSA_ILi256EEEEEENS5_IJNS_12float_e5m2_tENS_13float_ue8m0_tEEEENS5_IJNS5_IJlSB_lEEENS4_6LayoutINS5_IJNS5_IJNS5_IJNSA_ILi32EEENSA_ILi4EEEEEEiEEESQ_NS5_IJSB_iEEEEEENS5_IJNS5_IJNS5_IJNSA_ILi16EEESO_EEEiEEENS5_IJNS5_IJNSA_ILi0EEESB_EEENSA_ILi512EEEEEENS5_IJSW_iEEEEEEEEEEESK_S13_NS4_8TiledMMAINS4_8MMA_AtomIJNS4_21SM100_MMA_MXF8F6F4_SSISI_SI_fSJ_Li128ELi64ELNS4_4UMMA5MajorE0ELS18_0ELNS17_7ScaleInE0ELS19_0EEEEEENSM_ISC_NS5_IJSW_SW_SW_EEEEENS5_IJNS4_10UnderscoreES1E_S1E_EEEEENS5_IJNS4_13SM90_TMA_LOADES1H_EEENS5_IJNS4_14ComposedLayoutINS4_7SwizzleILi3ELi4ELi3EEENS4_18smem_ptr_flag_bitsILi8EEENSM_INS5_IJNSA_ILi8EEESE_EEENS5_IJSE_SB_EEEEEEENSM_INS5_IJNS5_IJNS5_IJSP_SB_EEENS5_IJSN_SB_EEEEEESB_NS5_IJSO_NSA_ILi2EEEEEEEEENS5_IJNS5_IJNS5_IJSU_SY_EEESX_EEESW_NS5_IJSB_SY_EEEEEEEEEEEvNS4_8identityES1I_S24_vS25_EENS_8epilogue10collective18CollectiveEpilogueINS27_23Sm100TmaWarpSpecializedILi3ELi2ELi32ELb1ELb0EEEJSH_NS5_IJNSM_ISE_SB_EENSM_ISN_SB_EEEEENS_10bfloat16_tESL_S2F_SL_NS27_6fusion15FusionCallbacksIS2B_NS2G_17LinearCombinationIS2F_fS2F_fLNS_15FloatRoundStyleE2EEESH_S2E_JEEENS4_5SM1004TMEM4LOAD26SM100_TMEM_LOAD_32dp32b32xES1H_NS1J_INS1K_ILi2ELi4ELi3EEENS1M_ILi16EEENSM_INS5_IJS1O_SN_EEES1U_EEEENS4_39AutoVectorizingCopyWithAssumedAlignmentILi128EEENS4_14SM90_TMA_STOREES2U_S2W_S2W_EEEvvEEEEvNT_6ParamsE) ;  /* 0xffffff6c02f47950 */ /* 0x000fea0003c3ffff */
.L_x_153:
[----:B------:R-:W-:-:S00]  /*9030*/  BRA `(.L_x_153) ;  /* 0xfffffffc00fc7947 */ /* 0x000fc0000383ffff */
[----:B------:R-:W-:-:S00]  /*9040*/  NOP ;  /* 0x0000000000007918 */ /* 0x000fc00000000000 */
        /* <DEDUP_REMOVED lines=11> */
.L_x_154:


//--------------------- .nv.global.init           --------------------------
	.section	.nv.global.init,"aw",@progbits
.nv.global.init:
	.type		$str$27,@object
	.size		$str$27,($str$28 - $str$27)
$str$27:
        /*0000*/ 	.byte	0x28, 0x61, 0x64, 0x64, 0x72, 0x65, 0x73, 0x73, 0x20, 0x26, 0x20, 0x6d, 0x61, 0x73, 0x6b, 0x29
        /*0010*/ 	.byte	0x20, 0x3d, 0x3d, 0x20, 0x30, 0x00
	.type		$str$28,@object
	.size		$str$28,($str$26 - $str$28)
$str$28:
        /*0016*/ 	.byte	0x2f, 0x74, 0x6d, 0x70, 0x2f, 0x63, 0x75, 0x74, 0x6c, 0x61, 0x73, 0x73, 0x5f, 0x73, 0x77, 0x65
        /*0026*/ 	.byte	0x65, 0x70, 0x5f, 0x73, 0x72, 0x63, 0x2f, 0x69, 0x6e, 0x63, 0x6c, 0x75, 0x64, 0x65, 0x2f, 0x63
        /*0036*/ 	.byte	0x75, 0x74, 0x65, 0x2f, 0x70, 0x6f, 0x69, 0x6e, 0x74, 0x65, 0x72, 0x5f, 0x66, 0x6c, 0x61, 0x67
        /*0046*/ 	.byte	0x67, 0x65, 0x64, 0x2e, 0x68, 0x70, 0x70, 0x00
	.type		$str$26,@object
	.size		$str$26,($str$25 - $str$26)
$str$26:
        /*004e*/ 	.byte	0x2f, 0x74, 0x6d, 0x70, 0x2f, 0x63, 0x75, 0x74, 0x6c, 0x61, 0x73, 0x73, 0x5f, 0x73, 0x77, 0x65
        /*005e*/ 	.byte	0x65, 0x70, 0x5f, 0x73, 0x72, 0x63, 0x2f, 0x69, 0x6e, 0x63, 0x6c, 0x75, 0x64, 0x65, 0x2f, 0x63
        /*006e*/ 	.byte	0x75, 0x74, 0x65, 0x2f, 0x61, 0x74, 0x6f, 0x6d, 0x2f, 0x63, 0x6f, 0x70, 0x79, 0x5f, 0x74, 0x72
        /*007e*/ 	.byte	0x61, 0x69, 0x74, 0x73, 0x5f, 0x73, 0x6d, 0x31, 0x30, 0x30, 0x2e, 0x68, 0x70, 0x70, 0x00
	.type		$str$25,@object
	.size		$str$25,(__unnamed_1 - $str$25)
$str$25:
        /*008d*/ 	.byte	0x28, 0x28, 0x75, 0x69, 0x6e, 0x74, 0x33, 0x32, 0x5f, 0x74, 0x28, 0x74, 0x68, 0x72, 0x65, 0x61
        /*009d*/ 	.byte	0x64, 0x49, 0x64, 0x78, 0x2e, 0x78, 0x29, 0x20, 0x2f, 0x20, 0x33, 0x32, 0x29, 0x20, 0x25, 0x20
        /*00ad*/ 	.byte	0x34, 0x29, 0x20, 0x3d, 0x3d, 0x20, 0x28, 0x28, 0x28, 0x74, 0x6d, 0x65, 0x6d, 0x5f, 0x61, 0x64
        /*00bd*/ 	.byte	0x64, 0x72, 0x20, 0x3e, 0x3e, 0x20, 0x31, 0x36, 0x29, 0x20, 0x2f, 0x20, 0x33, 0x32, 0x29, 0x20
        /*00cd*/ 	.byte	0x25, 0x20, 0x34, 0x29, 0x00
	.type		__unnamed_1,@object
	.size		__unnamed_1,(__unnamed_2 - __unnamed_1)
__unnamed_1:
        /*00d2*/ 	.byte	0x61, 0x75, 0x74, 0x6f, 0x20, 0x63, 0x75, 0x74, 0x65, 0x3a, 0x3a, 0x61, 0x73, 0x5f, 0x70, 0x6f
        /* <DEDUP_REMOVED lines=24> */
        /*0262*/ 	.byte	0x34, 0x30, 0x39, 0x36, 0x3e, 0x3e, 0x3e, 0x3e, 0x5d, 0x00
	.type		__unnamed_2,@object
	.size		__unnamed_2,(.L_2 - __unnamed_2)
__unnamed_2:
        /* <DEDUP_REMOVED lines=42> */
        /*050c*/ 	.byte	0x3e, 0x3e, 0x5d, 0x00
.L_2:


//--------------------- .nv.shared._ZN7cutlass13device_kernelINS_4gemm6kernel13GemmUniversalIN4cute5tupleIJiiiiEEENS1_10collective13CollectiveMmaINS1_46MainloopSm100TmaUmmaWarpSpecializedBlockScaledILi4ELi2ELi2ENS5_IJNS4_1CILi1EEESB_SB_EEEEENS5_IJNSA_ILi128EEENSA_ILi64EEENSA_ILi256EEEEEENS5_IJNS_12float_e5m2_tENS_13float_ue8m0_tEEEENS5_IJNS5_IJlSB_lEEENS4_6LayoutINS5_IJNS5_IJNS5_IJNSA_ILi32EEENSA_ILi4EEEEEEiEEESQ_NS5_IJSB_iEEEEEENS5_IJNS5_IJNS5_IJNSA_ILi16EEESO_EEEiEEENS5_IJNS5_IJNSA_ILi0EEESB_EEENSA_ILi512EEEEEENS5_IJSW_iEEEEEEEEEEESK_S13_NS4_8TiledMMAINS4_8MMA_AtomIJNS4_21SM100_MMA_MXF8F6F4_SSISI_SI_fSJ_Li128ELi64ELNS4_4UMMA5MajorE0ELS18_0ELNS17_7ScaleInE0ELS19_0EEEEEENSM_ISC_NS5_IJSW_SW_SW_EEEEENS5_IJNS4_10UnderscoreES1E_S1E_EEEEENS5_IJNS4_13SM90_TMA_LOADES1H_EEENS5_IJNS4_14ComposedLayoutINS4_7SwizzleILi3ELi4ELi3EEENS4_18smem_ptr_flag_bitsILi8EEENSM_INS5_IJNSA_ILi8EEESE_EEENS5_IJSE_SB_EEEEEEENSM_INS5_IJNS5_IJNS5_IJSP_SB_EEENS5_IJSN_SB_EEEEEESB_NS5_IJSO_NSA_ILi2EEEEEEEEENS5_IJNS5_IJNS5_IJSU_SY_EEESX_EEESW_NS5_IJSB_SY_EEEEEEEEEEEvNS4_8identityES1I_S24_vS25_EENS_8epilogue10collective18CollectiveEpilogueINS27_23Sm100TmaWarpSpecializedILi3ELi2ELi32ELb1ELb0EEEJSH_NS5_IJNSM_ISE_SB_EENSM_ISN_SB_EEEEENS_10bfloat16_tESL_S2F_SL_NS27_6fusion15FusionCallbacksIS2B_NS2G_17LinearCombinationIS2F_fS2F_fLNS_15FloatRoundStyleE2EEESH_S2E_JEEENS4_5SM1004TMEM4LOAD26SM100_TMEM_LOAD_32dp32b32xES1H_NS1J_INS1K_ILi2ELi4ELi3EEENS1M_ILi16EEENSM_INS5_IJS1O_SN_EEES1U_EEEENS4_39AutoVectorizingCopyWithAssumedAlignmentILi128EEENS4_14SM90_TMA_STOREES2U_S2W_S2W_EEEvvEEEEvNT_6ParamsE --------------------------
	.section	.nv.shared._ZN7cutlass13device_kernelINS_4gemm6kernel13GemmUniversalIN4cute5tupleIJiiiiEEENS1_10collective13CollectiveMmaINS1_46MainloopSm100TmaUmmaWarpSpecializedBlockScaledILi4ELi2ELi2ENS5_IJNS4_1CILi1EEESB_SB_EEEEENS5_IJNSA_ILi128EEENSA_ILi64EEENSA_ILi256EEEEEENS5_IJNS_12float_e5m2_tENS_13float_ue8m0_tEEEENS5_IJNS5_IJlSB_lEEENS4_6LayoutINS5_IJNS5_IJNS5_IJNSA_ILi32EEENSA_ILi4EEEEEEiEEESQ_NS5_IJSB_iEEEEEENS5_IJNS5_IJNS5_IJNSA_ILi16EEESO_EEEiEEENS5_IJNS5_IJNSA_ILi0EEESB_EEENSA_ILi512EEEEEENS5_IJSW_iEEEEEEEEEEESK_S13_NS4_8TiledMMAINS4_8MMA_AtomIJNS4_21SM100_MMA_MXF8F6F4_SSISI_SI_fSJ_Li128ELi64ELNS4_4UMMA5MajorE0ELS18_0ELNS17_7ScaleInE0ELS19_0EEEEEENSM_ISC_NS5_IJSW_SW_SW_EEEEENS5_IJNS4_10UnderscoreES1E_S1E_EEEEENS5_IJNS4_13SM90_TMA_LOADES1H_EEENS5_IJNS4_14ComposedLayoutINS4_7SwizzleILi3ELi4ELi3EEENS4_18smem_ptr_flag_bitsILi8EEENSM_INS5_IJNSA_ILi8EEESE_EEENS5_IJSE_SB_EEEEEEENSM_INS5_IJNS5_IJNS5_IJSP_SB_EEENS5_IJSN_SB_EEEEEESB_NS5_IJSO_NSA_ILi2EEEEEEEEENS5_IJNS5_IJNS5_IJSU_SY_EEESX_EEESW_NS5_IJSB_SY_EEEEEEEEEEEvNS4_8identityES1I_S24_vS25_EENS_8epilogue10collective18CollectiveEpilogueINS27_23Sm100TmaWarpSpecializedILi3ELi2ELi32ELb1ELb0EEEJSH_NS5_IJNSM_ISE_SB_EENSM_ISN_SB_EEEEENS_10bfloat16_tESL_S2F_SL_NS27_6fusion15FusionCallbacksIS2B_NS2G_17LinearCombinationIS2F_fS2F_fLNS_15FloatRoundStyleE2EEESH_S2E_JEEENS4_5SM1004TMEM4LOAD26SM100_TMEM_LOAD_32dp32b32xES1H_NS1J_INS1K_ILi2ELi4ELi3EEENS1M_ILi16EEENSM_INS5_IJS1O_SN_EEES1U_EEEENS4_39AutoVectorizingCopyWithAssumedAlignmentILi128EEENS4_14SM90_TMA_STOREES2U_S2W_S2W_EEEvvEEEEvNT_6ParamsE,"aw",@nobits
	.sectionflags	@""
	.align	16
	.zero		1024


//--------------------- .nv.shared.reserved.0     --------------------------
	.section	.nv.shared.reserved.0,"aw",@nobits
	.weak		__nv_reservedSMEM_offset_0_alias
	.size		__nv_reservedSMEM_offset_0_alias, 0, 64
	.other		__nv_reservedSMEM_offset_0_alias,@"STO_CUDA_RESERVED_SHARED STV_DEFAULT"
__nv_reservedSMEM_offset_0_alias:
	.zero		0
.nv.shared.reserved.0:
	.zero		64
	.weak		__nv_reservedSMEM_tcgen05_partition
	.type		__nv_reservedSMEM_tcgen05_partition,@object
	.size		__nv_reservedSMEM_tcgen05_partition,(.L_0 - __nv_reservedSMEM_tcgen05_partition)
__nv_reservedSMEM_tcgen05_partition:
	.zero		32
.L_0:


//--------------------- .nv.global                --------------------------
	.section	.nv.global,"aw",@nobits
.nv.global:
	.type		_ZN40_INTERNAL_53e69ffc_4_k_cu_cff5483d_187714cute1_E,@object
	.size		_ZN40_INTERNAL_53e69ffc_4_k_cu_cff5483d_187714cute1_E,(_ZN40_INTERNAL_53e69ffc_4_k_cu_cff5483d_187714cuda3std3__45__cpo6cbeginE - _ZN40_INTERNAL_53e69ffc_4_k_cu_cff5483d_187714cute1_E)
_ZN40_INTERNAL_53e69ffc_4_k_cu_cff5483d_187714cute1_E:
	.zero		1
	.type		_ZN40_INTERNAL_53e69ffc_4_k_cu_cff5483d_187714cuda3std3__45__cpo6cbeginE,@object
	.size		_ZN40_INTERNAL_53e69ffc_4_k_cu_cff5483d_187714cuda3std3__45__cpo6cbeginE,(_ZN40_INTERNAL_53e69ffc_4_k_cu_cff5483d_187714cuda3std3__48in_placeE - _ZN40_INTERNAL_53e69ffc_4_k_cu_cff5483d_187714cuda3std3__45__cpo6cbeginE)
_ZN40_INTERNAL_53e69ffc_4_k_cu_cff5483d_187714cuda3std3__45__cpo6cbeginE:
	.zero		1
	.type		_ZN40_INTERNAL_53e69ffc_4_k_cu_cff5483d_187714cuda3std3__48in_placeE,@object
	.size		_ZN40_INTERNAL_53e69ffc_4_k_cu_cff5483d_187714cuda3std3__48in_placeE,(_ZN40_INTERNAL_53e69ffc_4_k_cu_cff5483d_187714cuda3std6ranges3__45__cpo9iter_moveE - _ZN40_INTERNAL_53e69ffc_4_k_cu_cff5483d_187714cuda3std3__48in_placeE)
_ZN40_INTERNAL_53e69ffc_4_k_cu_cff5483d_187714cuda3std3__48in_placeE:
	.zero		1
	.type		_ZN40_INTERNAL_53e69ffc_4_k_cu_cff5483d_187714cuda3std6ranges3__45__cpo9iter_moveE,@object
	.size		_ZN40_INTERNAL_53e69ffc_4_k_cu_cff5483d_187714cuda3std6ranges3__45__cpo9iter_moveE,(_ZN40_INTERNAL_53e69ffc_4_k_cu_cff5483d_187714cuda3std3__45__cpo5beginE - _ZN40_INTERNAL_53e69ffc_4_k_cu_cff5483d_187714cuda3std6ranges3__45__cpo9iter_moveE)
_ZN40_INTERNAL_53e69ffc_4_k_cu_cff5483d_187714cuda3std6ranges3__45__cpo9iter_moveE:
	.zero		1
	.type		_ZN40_INTERNAL_53e69ffc_4_k_cu_cff5483d_187714cuda3std3__45__cpo5beginE,@object
	.size		_ZN40_INTERNAL_53e69ffc_4_k_cu_cff5483d_187714cuda3std3__45__cpo5beginE,(_ZN40_INTERNAL_53e69ffc_4_k_cu_cff5483d_187714cuda3std3__442_GLOBAL__N__53e69ffc_4_k_cu_cff5483d_187716ignoreE - _ZN40_INTERNAL_53e69ffc_4_k_cu_cff5483d_187714cuda3std3__45__cpo5beginE)
_ZN40_INTERNAL_53e69ffc_4_k_cu_cff5483d_187714cuda3std3__45__cpo5beginE:
	.zero		1
	.type		_ZN40_INTERNAL_53e69ffc_4_k_cu_cff5483d_187714cuda3std3__442_GLOBAL__N__53e69ffc_4_k_cu_cff5483d_187716ignoreE,@object
	.size		_ZN40_INTERNAL_53e69ffc_4_k_cu_cff5483d_187714cuda3std3__442_GLOBAL__N__53e69ffc_4_k_cu_cff5483d_187716ignoreE,(_ZN40_INTERNAL_53e69ffc_4_k_cu_cff5483d_187714cute7productE - _ZN40_INTERNAL_53e69ffc_4_k_cu_cff5483d_187714cuda3std3__442_GLOBAL__N__53e69ffc_4_k_cu_cff5483d_187716ignoreE)
_ZN40_INTERNAL_53e69ffc_4_k_cu_cff5483d_187714cuda3std3__442_GLOBAL__N__53e69ffc_4_k_cu_cff5483d_187716ignoreE:
	.zero		1
	.type		_ZN40_INTERNAL_53e69ffc_4_k_cu_cff5483d_187714cute7productE,@object
	.size		_ZN40_INTERNAL_53e69ffc_4_k_cu_cff5483d_187714cute7productE,(_ZN40_INTERNAL_53e69ffc_4_k_cu_cff5483d_187714cuda3std3__45__cpo3endE - _ZN40_INTERNAL_53e69ffc_4_k_cu_cff5483d_187714cute7productE)
_ZN40_INTERNAL_53e69ffc_4_k_cu_cff5483d_187714cute7productE:
	.zero		1
	.type		_ZN40_INTERNAL_53e69ffc_4_k_cu_cff5483d_187714cuda3std3__45__cpo3endE,@object
	.size		_ZN40_INTERNAL_53e69ffc_4_k_cu_cff5483d_187714cuda3std3__45__cpo3endE,(_ZN40_INTERNAL_53e69ffc_4_k_cu_cff5483d_187714cuda3std3__419piecewise_constructE - _ZN40_INTERNAL_53e69ffc_4_k_cu_cff5483d_187714cuda3std3__45__cpo3endE)
_ZN40_INTERNAL_53e69ffc_4_k_cu_cff5483d_187714cuda3std3__45__cpo3endE:
	.zero		1
	.type		_ZN40_INTERNAL_53e69ffc_4_k_cu_cff5483d_187714cuda3std3__419piecewise_constructE,@object
	.size		_ZN40_INTERNAL_53e69ffc_4_k_cu_cff5483d_187714cuda3std3__419piecewise_constructE,(_ZN40_INTERNAL_53e69ffc_4_k_cu_cff5483d_187714cuda3std3__45__cpo4cendE - _ZN40_INTERNAL_53e69ffc_4_k_cu_cff5483d_187714cuda3std3__419piecewise_constructE)
_ZN40_INTERNAL_53e69ffc_4_k_cu_cff5483d_187714cuda3std3__419piecewise_constructE:
	.zero		1
	.type		_ZN40_INTERNAL_53e69ffc_4_k_cu_cff5483d_187714cuda3std3__45__cpo4cendE,@object
	.size		_ZN40_INTERNAL_53e69ffc_4_k_cu_cff5483d_187714cuda3std3__45__cpo4cendE,(_ZN40_INTERNAL_53e69ffc_4_k_cu_cff5483d_187714cuda3std6ranges3__45__cpo4swapE - _ZN40_INTERNAL_53e69ffc_4_k_cu_cff5483d_187714cuda3std3__45__cpo4cendE)
_ZN40_INTERNAL_53e69ffc_4_k_cu_cff5483d_187714cuda3std3__45__cpo4cendE:
	.zero		1
	.type		_ZN40_INTERNAL_53e69ffc_4_k_cu_cff5483d_187714cuda3std6ranges3__45__cpo4swapE,@object
	.size		_ZN40_INTERNAL_53e69ffc_4_k_cu_cff5483d_187714cuda3std6ranges3__45__cpo4swapE,(.L_10 - _ZN40_INTERNAL_53e69ffc_4_k_cu_cff5483d_187714cuda3std6ranges3__45__cpo4swapE)
_ZN40_INTERNAL_53e69ffc_4_k_cu_cff5483d_187714cuda3std6ranges3__45__cpo4swapE:
	.zero		1
.L_10:


//--------------------- .nv.constant0._ZN7cutlass13device_kernelINS_4gemm6kernel13GemmUniversalIN4cute5tupleIJiiiiEEENS1_10collective13CollectiveMmaINS1_46MainloopSm100TmaUmmaWarpSpecializedBlockScaledILi4ELi2ELi2ENS5_IJNS4_1CILi1EEESB_SB_EEEEENS5_IJNSA_ILi128EEENSA_ILi64EEENSA_ILi256EEEEEENS5_IJNS_12float_e5m2_tENS_13float_ue8m0_tEEEENS5_IJNS5_IJlSB_lEEENS4_6LayoutINS5_IJNS5_IJNS5_IJNSA_ILi32EEENSA_ILi4EEEEEEiEEESQ_NS5_IJSB_iEEEEEENS5_IJNS5_IJNS5_IJNSA_ILi16EEESO_EEEiEEENS5_IJNS5_IJNSA_ILi0EEESB_EEENSA_ILi512EEEEEENS5_IJSW_iEEEEEEEEEEESK_S13_NS4_8TiledMMAINS4_8MMA_AtomIJNS4_21SM100_MMA_MXF8F6F4_SSISI_SI_fSJ_Li128ELi64ELNS4_4UMMA5MajorE0ELS18_0ELNS17_7ScaleInE0ELS19_0EEEEEENSM_ISC_NS5_IJSW_SW_SW_EEEEENS5_IJNS4_10UnderscoreES1E_S1E_EEEEENS5_IJNS4_13SM90_TMA_LOADES1H_EEENS5_IJNS4_14ComposedLayoutINS4_7SwizzleILi3ELi4ELi3EEENS4_18smem_ptr_flag_bitsILi8EEENSM_INS5_IJNSA_ILi8EEESE_EEENS5_IJSE_SB_EEEEEEENSM_INS5_IJNS5_IJNS5_IJSP_SB_EEENS5_IJSN_SB_EEEEEESB_NS5_IJSO_NSA_ILi2EEEEEEEEENS5_IJNS5_IJNS5_IJSU_SY_EEESX_EEESW_NS5_IJSB_SY_EEEEEEEEEEEvNS4_8identityES1I_S24_vS25_EENS_8epilogue10collective18CollectiveEpilogueINS27_23Sm100TmaWarpSpecializedILi3ELi2ELi32ELb1ELb0EEEJSH_NS5_IJNSM_ISE_SB_EENSM_ISN_SB_EEEEENS_10bfloat16_tESL_S2F_SL_NS27_6fusion15FusionCallbacksIS2B_NS2G_17LinearCombinationIS2F_fS2F_fLNS_15FloatRoundStyleE2EEESH_S2E_JEEENS4_5SM1004TMEM4LOAD26SM100_TMEM_LOAD_32dp32b32xES1H_NS1J_INS1K_ILi2ELi4ELi3EEENS1M_ILi16EEENSM_INS5_IJS1O_SN_EEES1U_EEEENS4_39AutoVectorizingCopyWithAssumedAlignmentILi128EEENS4_14SM90_TMA_STOREES2U_S2W_S2W_EEEvvEEEEvNT_6ParamsE --------------------------
	.section	.nv.constant0._ZN7cutlass13device_kernelINS_4gemm6kernel13GemmUniversalIN4cute5tupleIJiiiiEEENS1_10collective13CollectiveMmaINS1_46MainloopSm100TmaUmmaWarpSpecializedBlockScaledILi4ELi2ELi2ENS5_IJNS4_1CILi1EEESB_SB_EEEEENS5_IJNSA_ILi128EEENSA_ILi64EEENSA_ILi256EEEEEENS5_IJNS_12float_e5m2_tENS_13float_ue8m0_tEEEENS5_IJNS5_IJlSB_lEEENS4_6LayoutINS5_IJNS5_IJNS5_IJNSA_ILi32EEENSA_ILi4EEEEEEiEEESQ_NS5_IJSB_iEEEEEENS5_IJNS5_IJNS5_IJNSA_ILi16EEESO_EEEiEEENS5_IJNS5_IJNSA_ILi0EEESB_EEENSA_ILi512EEEEEENS5_IJSW_iEEEEEEEEEEESK_S13_NS4_8TiledMMAINS4_8MMA_AtomIJNS4_21SM100_MMA_MXF8F6F4_SSISI_SI_fSJ_Li128ELi64ELNS4_4UMMA5MajorE0ELS18_0ELNS17_7ScaleInE0ELS19_0EEEEEENSM_ISC_NS5_IJSW_SW_SW_EEEEENS5_IJNS4_10UnderscoreES1E_S1E_EEEEENS5_IJNS4_13SM90_TMA_LOADES1H_EEENS5_IJNS4_14ComposedLayoutINS4_7SwizzleILi3ELi4ELi3EEENS4_18smem_ptr_flag_bitsILi8EEENSM_INS5_IJNSA_ILi8EEESE_EEENS5_IJSE_SB_EEEEEEENSM_INS5_IJNS5_IJNS5_IJSP_SB_EEENS5_IJSN_SB_EEEEEESB_NS5_IJSO_NSA_ILi2EEEEEEEEENS5_IJNS5_IJNS5_IJSU_SY_EEESX_EEESW_NS5_IJSB_SY_EEEEEEEEEEEvNS4_8identityES1I_S24_vS25_EENS_8epilogue10collective18CollectiveEpilogueINS27_23Sm100TmaWarpSpecializedILi3ELi2ELi32ELb1ELb0EEEJSH_NS5_IJNSM_ISE_SB_EENSM_ISN_SB_EEEEENS_10bfloat16_tESL_S2F_SL_NS27_6fusion15FusionCallbacksIS2B_NS2G_17LinearCombinationIS2F_fS2F_fLNS_15FloatRoundStyleE2EEESH_S2E_JEEENS4_5SM1004TMEM4LOAD26SM100_TMEM_LOAD_32dp32b32xES1H_NS1J_INS1K_ILi2ELi4ELi3EEENS1M_ILi16EEENSM_INS5_IJS1O_SN_EEES1U_EEEENS4_39AutoVectorizingCopyWithAssumedAlignmentILi128EEENS4_14SM90_TMA_STOREES2U_S2W_S2W_EEEvvEEEEvNT_6ParamsE,"a",@progbits
	.sectionflags	@""
	.align	4
.nv.constant0._ZN7cutlass13device_kernelINS_4gemm6kernel13GemmUniversalIN4cute5tupleIJiiiiEEENS1_10collective13CollectiveMmaINS1_46MainloopSm100TmaUmmaWarpSpecializedBlockScaledILi4ELi2ELi2ENS5_IJNS4_1CILi1EEESB_SB_EEEEENS5_IJNSA_ILi128EEENSA_ILi64EEENSA_ILi256EEEEEENS5_IJNS_12float_e5m2_tENS_13float_ue8m0_tEEEENS5_IJNS5_IJlSB_lEEENS4_6LayoutINS5_IJNS5_IJNS5_IJNSA_ILi32EEENSA_ILi4EEEEEEiEEESQ_NS5_IJSB_iEEEEEENS5_IJNS5_IJNS5_IJNSA_ILi16EEESO_EEEiEEENS5_IJNS5_IJNSA_ILi0EEESB_EEENSA_ILi512EEEEEENS5_IJSW_iEEEEEEEEEEESK_S13_NS4_8TiledMMAINS4_8MMA_AtomIJNS4_21SM100_MMA_MXF8F6F4_SSISI_SI_fSJ_Li128ELi64ELNS4_4UMMA5MajorE0ELS18_0ELNS17_7ScaleInE0ELS19_0EEEEEENSM_ISC_NS5_IJSW_SW_SW_EEEEENS5_IJNS4_10UnderscoreES1E_S1E_EEEEENS5_IJNS4_13SM90_TMA_LOADES1H_EEENS5_IJNS4_14ComposedLayoutINS4_7SwizzleILi3ELi4ELi3EEENS4_18smem_ptr_flag_bitsILi8EEENSM_INS5_IJNSA_ILi8EEESE_EEENS5_IJSE_SB_EEEEEEENSM_INS5_IJNS5_IJNS5_IJSP_SB_EEENS5_IJSN_SB_EEEEEESB_NS5_IJSO_NSA_ILi2EEEEEEEEENS5_IJNS5_IJNS5_IJSU_SY_EEESX_EEESW_NS5_IJSB_SY_EEEEEEEEEEEvNS4_8identityES1I_S24_vS25_EENS_8epilogue10collective18CollectiveEpilogueINS27_23Sm100TmaWarpSpecializedILi3ELi2ELi32ELb1ELb0EEEJSH_NS5_IJNSM_ISE_SB_EENSM_ISN_SB_EEEEENS_10bfloat16_tESL_S2F_SL_NS27_6fusion15FusionCallbacksIS2B_NS2G_17LinearCombinationIS2F_fS2F_fLNS_15FloatRoundStyleE2EEESH_S2E_JEEENS4_5SM1004TMEM4LOAD26SM100_TMEM_LOAD_32dp32b32xES1H_NS1J_INS1K_ILi2ELi4ELi3EEENS1M_ILi16EEENSM_INS5_IJS1O_SN_EEES1U_EEEENS4_39AutoVectorizingCopyWithAssumedAlignmentILi128EEENS4_14SM90_TMA_STOREES2U_S2W_S2W_EEEvvEEEEvNT_6ParamsE:
	.zero		3968


//--------------------- SYMBOLS --------------------------

	.type		.nv.reservedSmem.offset0,@object
	.size		.nv.reservedSmem.offset0,0x4
	.type		.nv.reservedSmem.cap,@object
	.size		.nv.reservedSmem.cap,0x4
	.type		__assertfail,@function
